//
// Generated by NVIDIA NVVM Compiler
//
// Compiler Build ID: CL-36424714
// Cuda compilation tools, release 13.0, V13.0.88
// Based on NVVM 20.0.0
//

.version 9.0
.target sm_100
.address_size 64

	// .globl	_Z9iterationPfS_ffii

.visible .entry _Z9iterationPfS_ffii(
	.param .u64 .ptr .align 1 _Z9iterationPfS_ffii_param_0,
	.param .u64 .ptr .align 1 _Z9iterationPfS_ffii_param_1,
	.param .f32 _Z9iterationPfS_ffii_param_2,
	.param .f32 _Z9iterationPfS_ffii_param_3,
	.param .u32 _Z9iterationPfS_ffii_param_4,
	.param .u32 _Z9iterationPfS_ffii_param_5
)
{
	.reg .pred 	%p<10>;
	.reg .b32 	%r<73>;
	.reg .b32 	%f<66>;
	.reg .b64 	%rd<40>;

	ld.param.u64 	%rd3, [_Z9iterationPfS_ffii_param_0];
	ld.param.u64 	%rd4, [_Z9iterationPfS_ffii_param_1];
	ld.param.f32 	%f1, [_Z9iterationPfS_ffii_param_2];
	ld.param.f32 	%f2, [_Z9iterationPfS_ffii_param_3];
	ld.param.u32 	%r25, [_Z9iterationPfS_ffii_param_4];
	ld.param.u32 	%r26, [_Z9iterationPfS_ffii_param_5];
	cvta.to.global.u64 	%rd1, %rd3;
	cvta.to.global.u64 	%rd2, %rd4;
	mov.u32 	%r27, %ctaid.x;
	mov.u32 	%r1, %ntid.x;
	mov.u32 	%r28, %tid.x;
	mad.lo.s32 	%r29, %r27, %r1, %r28;
	add.s32 	%r70, %r29, 1;
	mov.u32 	%r30, %ctaid.y;
	mov.u32 	%r31, %ntid.y;
	mul.lo.s32 	%r3, %r30, %r31;
	mov.u32 	%r4, %tid.y;
	add.s32 	%r5, %r4, 1;
	add.s32 	%r6, %r5, %r3;
	mov.u32 	%r32, %nctaid.y;
	mul.lo.s32 	%r7, %r31, %r32;
	setp.ge.s32 	%p1, %r70, %r25;
	@%p1 bra 	$L__BB0_10;
	add.s32 	%r33, %r7, %r3;
	add.s32 	%r34, %r5, %r33;
	max.s32 	%r35, %r26, %r34;
	not.b32 	%r36, %r33;
	add.s32 	%r37, %r35, %r36;
	sub.s32 	%r38, %r37, %r4;
	setp.ne.s32 	%p2, %r38, 0;
	selp.u32 	%r39, 1, 0, %p2;
	selp.s32 	%r40, -1, 0, %p2;
	add.s32 	%r41, %r38, %r40;
	div.u32 	%r42, %r41, %r7;
	add.s32 	%r8, %r42, %r39;
	and.b32  	%r9, %r8, 3;
	mul.lo.s32 	%r10, %r6, %r25;
	add.s32 	%r43, %r4, %r3;
	mul.lo.s32 	%r11, %r43, %r25;
	add.s32 	%r12, %r6, %r7;
	mul.lo.s32 	%r13, %r12, %r25;
	sub.s32 	%r14, %r13, %r25;
	add.s32 	%r15, %r12, %r7;
	mul.lo.s32 	%r16, %r15, %r25;
	sub.s32 	%r17, %r16, %r25;
	add.s32 	%r18, %r15, %r7;
	mov.u32 	%r44, %nctaid.x;
	mul.lo.s32 	%r19, %r1, %r44;
$L__BB0_2:
	setp.ge.s32 	%p3, %r6, %r26;
	@%p3 bra 	$L__BB0_9;
	setp.eq.s32 	%p4, %r9, 3;
	mov.u32 	%r71, %r6;
	@%p4 bra 	$L__BB0_7;
	setp.eq.s32 	%p5, %r9, 0;
	add.s32 	%r45, %r10, %r70;
	mul.wide.s32 	%rd5, %r45, 4;
	add.s64 	%rd6, %rd2, %rd5;
	ld.global.f32 	%f3, [%rd6];
	ld.global.f32 	%f4, [%rd6+-4];
	sub.f32 	%f5, %f3, %f4;
	mul.f32 	%f6, %f1, %f5;
	sub.f32 	%f7, %f3, %f6;
	add.s32 	%r46, %r11, %r70;
	mul.wide.s32 	%rd7, %r46, 4;
	add.s64 	%rd8, %rd2, %rd7;
	ld.global.f32 	%f8, [%rd8];
	sub.f32 	%f9, %f3, %f8;
	mul.f32 	%f10, %f2, %f9;
	sub.f32 	%f11, %f7, %f10;
	add.s64 	%rd9, %rd1, %rd5;
	st.global.f32 	[%rd9], %f11;
	mov.u32 	%r71, %r12;
	@%p5 bra 	$L__BB0_7;
	setp.eq.s32 	%p6, %r9, 1;
	add.s32 	%r47, %r13, %r70;
	mul.wide.s32 	%rd10, %r47, 4;
	add.s64 	%rd11, %rd2, %rd10;
	ld.global.f32 	%f12, [%rd11];
	ld.global.f32 	%f13, [%rd11+-4];
	sub.f32 	%f14, %f12, %f13;
	mul.f32 	%f15, %f1, %f14;
	sub.f32 	%f16, %f12, %f15;
	add.s32 	%r48, %r14, %r70;
	mul.wide.s32 	%rd12, %r48, 4;
	add.s64 	%rd13, %rd2, %rd12;
	ld.global.f32 	%f17, [%rd13];
	sub.f32 	%f18, %f12, %f17;
	mul.f32 	%f19, %f2, %f18;
	sub.f32 	%f20, %f16, %f19;
	add.s64 	%rd14, %rd1, %rd10;
	st.global.f32 	[%rd14], %f20;
	mov.u32 	%r71, %r15;
	@%p6 bra 	$L__BB0_7;
	add.s32 	%r49, %r16, %r70;
	mul.wide.s32 	%rd15, %r49, 4;
	add.s64 	%rd16, %rd2, %rd15;
	ld.global.f32 	%f21, [%rd16];
	ld.global.f32 	%f22, [%rd16+-4];
	sub.f32 	%f23, %f21, %f22;
	mul.f32 	%f24, %f1, %f23;
	sub.f32 	%f25, %f21, %f24;
	add.s32 	%r50, %r17, %r70;
	mul.wide.s32 	%rd17, %r50, 4;
	add.s64 	%rd18, %rd2, %rd17;
	ld.global.f32 	%f26, [%rd18];
	sub.f32 	%f27, %f21, %f26;
	mul.f32 	%f28, %f2, %f27;
	sub.f32 	%f29, %f25, %f28;
	add.s64 	%rd19, %rd1, %rd15;
	st.global.f32 	[%rd19], %f29;
	mov.u32 	%r71, %r18;
$L__BB0_7:
	setp.lt.u32 	%p7, %r8, 3;
	@%p7 bra 	$L__BB0_9;
$L__BB0_8:
	mul.lo.s32 	%r51, %r71, %r25;
	add.s32 	%r52, %r51, %r70;
	mul.wide.s32 	%rd20, %r52, 4;
	add.s64 	%rd21, %rd2, %rd20;
	ld.global.f32 	%f30, [%rd21];
	ld.global.f32 	%f31, [%rd21+-4];
	sub.f32 	%f32, %f30, %f31;
	mul.f32 	%f33, %f1, %f32;
	sub.f32 	%f34, %f30, %f33;
	sub.s32 	%r53, %r51, %r25;
	add.s32 	%r54, %r53, %r70;
	mul.wide.s32 	%rd22, %r54, 4;
	add.s64 	%rd23, %rd2, %rd22;
	ld.global.f32 	%f35, [%rd23];
	sub.f32 	%f36, %f30, %f35;
	mul.f32 	%f37, %f2, %f36;
	sub.f32 	%f38, %f34, %f37;
	add.s64 	%rd24, %rd1, %rd20;
	st.global.f32 	[%rd24], %f38;
	add.s32 	%r55, %r71, %r7;
	mul.lo.s32 	%r56, %r55, %r25;
	add.s32 	%r57, %r56, %r70;
	mul.wide.s32 	%rd25, %r57, 4;
	add.s64 	%rd26, %rd2, %rd25;
	ld.global.f32 	%f39, [%rd26];
	ld.global.f32 	%f40, [%rd26+-4];
	sub.f32 	%f41, %f39, %f40;
	mul.f32 	%f42, %f1, %f41;
	sub.f32 	%f43, %f39, %f42;
	sub.s32 	%r58, %r56, %r25;
	add.s32 	%r59, %r58, %r70;
	mul.wide.s32 	%rd27, %r59, 4;
	add.s64 	%rd28, %rd2, %rd27;
	ld.global.f32 	%f44, [%rd28];
	sub.f32 	%f45, %f39, %f44;
	mul.f32 	%f46, %f2, %f45;
	sub.f32 	%f47, %f43, %f46;
	add.s64 	%rd29, %rd1, %rd25;
	st.global.f32 	[%rd29], %f47;
	add.s32 	%r60, %r55, %r7;
	mul.lo.s32 	%r61, %r60, %r25;
	add.s32 	%r62, %r61, %r70;
	mul.wide.s32 	%rd30, %r62, 4;
	add.s64 	%rd31, %rd2, %rd30;
	ld.global.f32 	%f48, [%rd31];
	ld.global.f32 	%f49, [%rd31+-4];
	sub.f32 	%f50, %f48, %f49;
	mul.f32 	%f51, %f1, %f50;
	sub.f32 	%f52, %f48, %f51;
	sub.s32 	%r63, %r61, %r25;
	add.s32 	%r64, %r63, %r70;
	mul.wide.s32 	%rd32, %r64, 4;
	add.s64 	%rd33, %rd2, %rd32;
	ld.global.f32 	%f53, [%rd33];
	sub.f32 	%f54, %f48, %f53;
	mul.f32 	%f55, %f2, %f54;
	sub.f32 	%f56, %f52, %f55;
	add.s64 	%rd34, %rd1, %rd30;
	st.global.f32 	[%rd34], %f56;
	add.s32 	%r65, %r60, %r7;
	mul.lo.s32 	%r66, %r65, %r25;
	add.s32 	%r67, %r66, %r70;
	mul.wide.s32 	%rd35, %r67, 4;
	add.s64 	%rd36, %rd2, %rd35;
	ld.global.f32 	%f57, [%rd36];
	ld.global.f32 	%f58, [%rd36+-4];
	sub.f32 	%f59, %f57, %f58;
	mul.f32 	%f60, %f1, %f59;
	sub.f32 	%f61, %f57, %f60;
	sub.s32 	%r68, %r66, %r25;
	add.s32 	%r69, %r68, %r70;
	mul.wide.s32 	%rd37, %r69, 4;
	add.s64 	%rd38, %rd2, %rd37;
	ld.global.f32 	%f62, [%rd38];
	sub.f32 	%f63, %f57, %f62;
	mul.f32 	%f64, %f2, %f63;
	sub.f32 	%f65, %f61, %f64;
	add.s64 	%rd39, %rd1, %rd35;
	st.global.f32 	[%rd39], %f65;
	add.s32 	%r71, %r65, %r7;
	setp.lt.s32 	%p8, %r71, %r26;
	@%p8 bra 	$L__BB0_8;
$L__BB0_9:
	add.s32 	%r70, %r70, %r19;
	setp.lt.s32 	%p9, %r70, %r25;
	@%p9 bra 	$L__BB0_2;
$L__BB0_10:
	ret;

}
	// .globl	_Z9initArrayPfiiff
.visible .entry _Z9initArrayPfiiff(
	.param .u64 .ptr .align 1 _Z9initArrayPfiiff_param_0,
	.param .u32 _Z9initArrayPfiiff_param_1,
	.param .u32 _Z9initArrayPfiiff_param_2,
	.param .f32 _Z9initArrayPfiiff_param_3,
	.param .f32 _Z9initArrayPfiiff_param_4
)
{
	.reg .pred 	%p<20>;
	.reg .b32 	%r<93>;
	.reg .b32 	%f<38>;
	.reg .b64 	%rd<9>;
	.reg .b64 	%fd<79>;

	ld.param.u64 	%rd2, [_Z9initArrayPfiiff_param_0];
	ld.param.u32 	%r29, [_Z9initArrayPfiiff_param_1];
	ld.param.u32 	%r30, [_Z9initArrayPfiiff_param_2];
	ld.param.f32 	%f15, [_Z9initArrayPfiiff_param_3];
	ld.param.f32 	%f16, [_Z9initArrayPfiiff_param_4];
	cvta.to.global.u64 	%rd1, %rd2;
	mov.u32 	%r31, %ctaid.x;
	mov.u32 	%r1, %ntid.x;
	mov.u32 	%r32, %tid.x;
	mad.lo.s32 	%r33, %r31, %r1, %r32;
	add.s32 	%r90, %r33, 1;
	mov.u32 	%r34, %ctaid.y;
	mov.u32 	%r35, %ntid.y;
	mul.lo.s32 	%r3, %r34, %r35;
	mov.u32 	%r4, %tid.y;
	add.s32 	%r5, %r4, 1;
	add.s32 	%r6, %r5, %r3;
	mov.u32 	%r36, %nctaid.y;
	mul.lo.s32 	%r7, %r35, %r36;
	setp.ge.s32 	%p1, %r90, %r29;
	@%p1 bra 	$L__BB1_23;
	add.s32 	%r37, %r7, %r3;
	add.s32 	%r38, %r5, %r37;
	max.s32 	%r39, %r30, %r38;
	not.b32 	%r40, %r37;
	add.s32 	%r41, %r39, %r40;
	sub.s32 	%r42, %r41, %r4;
	setp.ne.s32 	%p2, %r42, 0;
	selp.s32 	%r8, -1, 0, %p2;
	selp.u32 	%r43, -1, 0, %p2;
	add.s32 	%r44, %r42, %r8;
	div.u32 	%r9, %r44, %r7;
	add.s32 	%r45, %r9, %r43;
	and.b32  	%r10, %r45, 1;
	add.s32 	%r46, %r4, %r3;
	cvt.rn.f32.u32 	%f17, %r46;
	fma.rn.f32 	%f18, %f16, %f17, 0f00000000;
	add.f32 	%f19, %f18, 0fC2480000;
	mul.f32 	%f1, %f19, %f19;
	mul.lo.s32 	%r11, %r6, %r29;
	add.s32 	%r12, %r6, %r7;
	mov.u32 	%r47, %nctaid.x;
	mul.lo.s32 	%r13, %r1, %r47;
$L__BB1_2:
	setp.ge.s32 	%p3, %r6, %r30;
	@%p3 bra 	$L__BB1_22;
	setp.ne.s32 	%p4, %r10, 0;
	add.s32 	%r48, %r90, -1;
	cvt.rn.f32.s32 	%f20, %r48;
	fma.rn.f32 	%f21, %f15, %f20, 0f00000000;
	add.f32 	%f22, %f21, 0fC2480000;
	mul.f32 	%f2, %f22, %f22;
	mov.u32 	%r92, %r6;
	@%p4 bra 	$L__BB1_10;
	add.f32 	%f3, %f2, %f1;
	setp.geu.f32 	%p5, %f3, 0f43C80000;
	mov.f32 	%f35, 0f00000000;
	@%p5 bra 	$L__BB1_9;
	cvt.f64.f32 	%fd16, %f3;
	mul.f64 	%fd1, %fd16, 0dBF847AE147AE147B;
	fma.rn.f64 	%fd17, %fd1, 0d3FF71547652B82FE, 0d4338000000000000;
	{
	.reg .b32 %temp; 
	mov.b64 	{%r15, %temp}, %fd17;
	}
	mov.f64 	%fd18, 0dC338000000000000;
	add.rn.f64 	%fd19, %fd17, %fd18;
	fma.rn.f64 	%fd20, %fd19, 0dBFE62E42FEFA39EF, %fd1;
	fma.rn.f64 	%fd21, %fd19, 0dBC7ABC9E3B39803F, %fd20;
	fma.rn.f64 	%fd22, %fd21, 0d3E5ADE1569CE2BDF, 0d3E928AF3FCA213EA;
	fma.rn.f64 	%fd23, %fd22, %fd21, 0d3EC71DEE62401315;
	fma.rn.f64 	%fd24, %fd23, %fd21, 0d3EFA01997C89EB71;
	fma.rn.f64 	%fd25, %fd24, %fd21, 0d3F2A01A014761F65;
	fma.rn.f64 	%fd26, %fd25, %fd21, 0d3F56C16C1852B7AF;
	fma.rn.f64 	%fd27, %fd26, %fd21, 0d3F81111111122322;
	fma.rn.f64 	%fd28, %fd27, %fd21, 0d3FA55555555502A1;
	fma.rn.f64 	%fd29, %fd28, %fd21, 0d3FC5555555555511;
	fma.rn.f64 	%fd30, %fd29, %fd21, 0d3FE000000000000B;
	fma.rn.f64 	%fd31, %fd30, %fd21, 0d3FF0000000000000;
	fma.rn.f64 	%fd32, %fd31, %fd21, 0d3FF0000000000000;
	{
	.reg .b32 %temp; 
	mov.b64 	{%r16, %temp}, %fd32;
	}
	{
	.reg .b32 %temp; 
	mov.b64 	{%temp, %r17}, %fd32;
	}
	shl.b32 	%r49, %r15, 20;
	add.s32 	%r50, %r49, %r17;
	mov.b64 	%fd76, {%r16, %r50};
	{
	.reg .b32 %temp; 
	mov.b64 	{%temp, %r51}, %fd1;
	}
	mov.b32 	%f24, %r51;
	abs.f32 	%f4, %f24;
	setp.lt.f32 	%p6, %f4, 0f4086232B;
	@%p6 bra 	$L__BB1_8;
	setp.lt.f64 	%p7, %fd1, 0d0000000000000000;
	add.f64 	%fd33, %fd1, 0d7FF0000000000000;
	selp.f64 	%fd76, 0d0000000000000000, %fd33, %p7;
	setp.geu.f32 	%p8, %f4, 0f40874800;
	@%p8 bra 	$L__BB1_8;
	shr.u32 	%r52, %r15, 31;
	add.s32 	%r53, %r15, %r52;
	shr.s32 	%r54, %r53, 1;
	shl.b32 	%r55, %r54, 20;
	add.s32 	%r56, %r17, %r55;
	mov.b64 	%fd34, {%r16, %r56};
	sub.s32 	%r57, %r15, %r54;
	shl.b32 	%r58, %r57, 20;
	add.s32 	%r59, %r58, 1072693248;
	mov.b32 	%r60, 0;
	mov.b64 	%fd35, {%r60, %r59};
	mul.f64 	%fd76, %fd35, %fd34;
$L__BB1_8:
	cvt.rn.f32.f64 	%f35, %fd76;
$L__BB1_9:
	add.s32 	%r61, %r11, %r90;
	mul.wide.s32 	%rd3, %r61, 4;
	add.s64 	%rd4, %rd1, %rd3;
	st.global.f32 	[%rd4], %f35;
	mov.u32 	%r92, %r12;
$L__BB1_10:
	setp.eq.s32 	%p9, %r9, %r8;
	@%p9 bra 	$L__BB1_22;
$L__BB1_11:
	add.s32 	%r20, %r92, -1;
	cvt.rn.f32.s32 	%f26, %r20;
	fma.rn.f32 	%f27, %f16, %f26, 0f00000000;
	add.f32 	%f28, %f27, 0fC2480000;
	fma.rn.f32 	%f7, %f28, %f28, %f2;
	setp.geu.f32 	%p10, %f7, 0f43C80000;
	mov.f32 	%f36, 0f00000000;
	@%p10 bra 	$L__BB1_16;
	cvt.f64.f32 	%fd36, %f7;
	mul.f64 	%fd6, %fd36, 0dBF847AE147AE147B;
	fma.rn.f64 	%fd37, %fd6, 0d3FF71547652B82FE, 0d4338000000000000;
	{
	.reg .b32 %temp; 
	mov.b64 	{%r21, %temp}, %fd37;
	}
	mov.f64 	%fd38, 0dC338000000000000;
	add.rn.f64 	%fd39, %fd37, %fd38;
	fma.rn.f64 	%fd40, %fd39, 0dBFE62E42FEFA39EF, %fd6;
	fma.rn.f64 	%fd41, %fd39, 0dBC7ABC9E3B39803F, %fd40;
	fma.rn.f64 	%fd42, %fd41, 0d3E5ADE1569CE2BDF, 0d3E928AF3FCA213EA;
	fma.rn.f64 	%fd43, %fd42, %fd41, 0d3EC71DEE62401315;
	fma.rn.f64 	%fd44, %fd43, %fd41, 0d3EFA01997C89EB71;
	fma.rn.f64 	%fd45, %fd44, %fd41, 0d3F2A01A014761F65;
	fma.rn.f64 	%fd46, %fd45, %fd41, 0d3F56C16C1852B7AF;
	fma.rn.f64 	%fd47, %fd46, %fd41, 0d3F81111111122322;
	fma.rn.f64 	%fd48, %fd47, %fd41, 0d3FA55555555502A1;
	fma.rn.f64 	%fd49, %fd48, %fd41, 0d3FC5555555555511;
	fma.rn.f64 	%fd50, %fd49, %fd41, 0d3FE000000000000B;
	fma.rn.f64 	%fd51, %fd50, %fd41, 0d3FF0000000000000;
	fma.rn.f64 	%fd52, %fd51, %fd41, 0d3FF0000000000000;
	{
	.reg .b32 %temp; 
	mov.b64 	{%r22, %temp}, %fd52;
	}
	{
	.reg .b32 %temp; 
	mov.b64 	{%temp, %r23}, %fd52;
	}
	shl.b32 	%r62, %r21, 20;
	add.s32 	%r63, %r62, %r23;
	mov.b64 	%fd77, {%r22, %r63};
	{
	.reg .b32 %temp; 
	mov.b64 	{%temp, %r64}, %fd6;
	}
	mov.b32 	%f29, %r64;
	abs.f32 	%f8, %f29;
	setp.lt.f32 	%p11, %f8, 0f4086232B;
	@%p11 bra 	$L__BB1_15;
	setp.lt.f64 	%p12, %fd6, 0d0000000000000000;
	add.f64 	%fd53, %fd6, 0d7FF0000000000000;
	selp.f64 	%fd77, 0d0000000000000000, %fd53, %p12;
	setp.geu.f32 	%p13, %f8, 0f40874800;
	@%p13 bra 	$L__BB1_15;
	shr.u32 	%r65, %r21, 31;
	add.s32 	%r66, %r21, %r65;
	shr.s32 	%r67, %r66, 1;
	shl.b32 	%r68, %r67, 20;
	add.s32 	%r69, %r23, %r68;
	mov.b64 	%fd54, {%r22, %r69};
	sub.s32 	%r70, %r21, %r67;
	shl.b32 	%r71, %r70, 20;
	add.s32 	%r72, %r71, 1072693248;
	mov.b32 	%r73, 0;
	mov.b64 	%fd55, {%r73, %r72};
	mul.f64 	%fd77, %fd55, %fd54;
$L__BB1_15:
	cvt.rn.f32.f64 	%f36, %fd77;
$L__BB1_16:
	mad.lo.s32 	%r74, %r92, %r29, %r90;
	mul.wide.s32 	%rd5, %r74, 4;
	add.s64 	%rd6, %rd1, %rd5;
	st.global.f32 	[%rd6], %f36;
	add.s32 	%r75, %r20, %r7;
	cvt.rn.f32.s32 	%f31, %r75;
	fma.rn.f32 	%f32, %f16, %f31, 0f00000000;
	add.f32 	%f33, %f32, 0fC2480000;
	fma.rn.f32 	%f11, %f33, %f33, %f2;
	setp.geu.f32 	%p14, %f11, 0f43C80000;
	mov.f32 	%f37, 0f00000000;
	@%p14 bra 	$L__BB1_21;
	cvt.f64.f32 	%fd56, %f11;
	mul.f64 	%fd11, %fd56, 0dBF847AE147AE147B;
	fma.rn.f64 	%fd57, %fd11, 0d3FF71547652B82FE, 0d4338000000000000;
	{
	.reg .b32 %temp; 
	mov.b64 	{%r24, %temp}, %fd57;
	}
	mov.f64 	%fd58, 0dC338000000000000;
	add.rn.f64 	%fd59, %fd57, %fd58;
	fma.rn.f64 	%fd60, %fd59, 0dBFE62E42FEFA39EF, %fd11;
	fma.rn.f64 	%fd61, %fd59, 0dBC7ABC9E3B39803F, %fd60;
	fma.rn.f64 	%fd62, %fd61, 0d3E5ADE1569CE2BDF, 0d3E928AF3FCA213EA;
	fma.rn.f64 	%fd63, %fd62, %fd61, 0d3EC71DEE62401315;
	fma.rn.f64 	%fd64, %fd63, %fd61, 0d3EFA01997C89EB71;
	fma.rn.f64 	%fd65, %fd64, %fd61, 0d3F2A01A014761F65;
	fma.rn.f64 	%fd66, %fd65, %fd61, 0d3F56C16C1852B7AF;
	fma.rn.f64 	%fd67, %fd66, %fd61, 0d3F81111111122322;
	fma.rn.f64 	%fd68, %fd67, %fd61, 0d3FA55555555502A1;
	fma.rn.f64 	%fd69, %fd68, %fd61, 0d3FC5555555555511;
	fma.rn.f64 	%fd70, %fd69, %fd61, 0d3FE000000000000B;
	fma.rn.f64 	%fd71, %fd70, %fd61, 0d3FF0000000000000;
	fma.rn.f64 	%fd72, %fd71, %fd61, 0d3FF0000000000000;
	{
	.reg .b32 %temp; 
	mov.b64 	{%r25, %temp}, %fd72;
	}
	{
	.reg .b32 %temp; 
	mov.b64 	{%temp, %r26}, %fd72;
	}
	shl.b32 	%r76, %r24, 20;
	add.s32 	%r77, %r76, %r26;
	mov.b64 	%fd78, {%r25, %r77};
	{
	.reg .b32 %temp; 
	mov.b64 	{%temp, %r78}, %fd11;
	}
	mov.b32 	%f34, %r78;
	abs.f32 	%f12, %f34;
	setp.lt.f32 	%p15, %f12, 0f4086232B;
	@%p15 bra 	$L__BB1_20;
	setp.lt.f64 	%p16, %fd11, 0d0000000000000000;
	add.f64 	%fd73, %fd11, 0d7FF0000000000000;
	selp.f64 	%fd78, 0d0000000000000000, %fd73, %p16;
	setp.geu.f32 	%p17, %f12, 0f40874800;
	@%p17 bra 	$L__BB1_20;
	shr.u32 	%r79, %r24, 31;
	add.s32 	%r80, %r24, %r79;
	shr.s32 	%r81, %r80, 1;
	shl.b32 	%r82, %r81, 20;
	add.s32 	%r83, %r26, %r82;
	mov.b64 	%fd74, {%r25, %r83};
	sub.s32 	%r84, %r24, %r81;
	shl.b32 	%r85, %r84, 20;
	add.s32 	%r86, %r85, 1072693248;
	mov.b32 	%r87, 0;
	mov.b64 	%fd75, {%r87, %r86};
	mul.f64 	%fd78, %fd75, %fd74;
$L__BB1_20:
	cvt.rn.f32.f64 	%f37, %fd78;
$L__BB1_21:
	add.s32 	%r88, %r92, %r7;
	mad.lo.s32 	%r89, %r88, %r29, %r90;
	mul.wide.s32 	%rd7, %r89, 4;
	add.s64 	%rd8, %rd1, %rd7;
	st.global.f32 	[%rd8], %f37;
	add.s32 	%r92, %r88, %r7;
	setp.lt.s32 	%p18, %r92, %r30;
	@%p18 bra 	$L__BB1_11;
$L__BB1_22:
	add.s32 	%r90, %r90, %r13;
	setp.lt.s32 	%p19, %r90, %r29;
	@%p19 bra 	$L__BB1_2;
$L__BB1_23:
	ret;

}
	// .globl	_Z13exactSolutionPfiifff
.visible .entry _Z13exactSolutionPfiifff(
	.param .u64 .ptr .align 1 _Z13exactSolutionPfiifff_param_0,
	.param .u32 _Z13exactSolutionPfiifff_param_1,
	.param .u32 _Z13exactSolutionPfiifff_param_2,
	.param .f32 _Z13exactSolutionPfiifff_param_3,
	.param .f32 _Z13exactSolutionPfiifff_param_4,
	.param .f32 _Z13exactSolutionPfiifff_param_5
)
{
	.reg .pred 	%p<20>;
	.reg .b32 	%r<93>;
	.reg .b32 	%f<44>;
	.reg .b64 	%rd<9>;
	.reg .b64 	%fd<79>;

	ld.param.u64 	%rd2, [_Z13exactSolutionPfiifff_param_0];
	ld.param.u32 	%r29, [_Z13exactSolutionPfiifff_param_1];
	ld.param.u32 	%r30, [_Z13exactSolutionPfiifff_param_2];
	ld.param.f32 	%f16, [_Z13exactSolutionPfiifff_param_3];
	ld.param.f32 	%f17, [_Z13exactSolutionPfiifff_param_4];
	ld.param.f32 	%f18, [_Z13exactSolutionPfiifff_param_5];
	cvta.to.global.u64 	%rd1, %rd2;
	mov.u32 	%r31, %ctaid.x;
	mov.u32 	%r1, %ntid.x;
	mov.u32 	%r32, %tid.x;
	mad.lo.s32 	%r33, %r31, %r1, %r32;
	add.s32 	%r90, %r33, 1;
	mov.u32 	%r34, %ctaid.y;
	mov.u32 	%r35, %ntid.y;
	mul.lo.s32 	%r3, %r34, %r35;
	mov.u32 	%r4, %tid.y;
	add.s32 	%r5, %r4, 1;
	add.s32 	%r6, %r5, %r3;
	mov.u32 	%r36, %nctaid.y;
	mul.lo.s32 	%r7, %r35, %r36;
	setp.ge.s32 	%p1, %r90, %r29;
	@%p1 bra 	$L__BB2_23;
	mul.f32 	%f1, %f18, 0f3F000000;
	add.s32 	%r37, %r7, %r3;
	add.s32 	%r38, %r5, %r37;
	max.s32 	%r39, %r30, %r38;
	not.b32 	%r40, %r37;
	add.s32 	%r41, %r39, %r40;
	sub.s32 	%r42, %r41, %r4;
	setp.ne.s32 	%p2, %r42, 0;
	selp.s32 	%r8, -1, 0, %p2;
	selp.u32 	%r43, -1, 0, %p2;
	add.s32 	%r44, %r42, %r8;
	div.u32 	%r9, %r44, %r7;
	add.s32 	%r45, %r9, %r43;
	and.b32  	%r10, %r45, 1;
	add.s32 	%r46, %r4, %r3;
	cvt.rn.f32.u32 	%f19, %r46;
	fma.rn.f32 	%f20, %f17, %f19, 0f00000000;
	sub.f32 	%f21, %f20, %f1;
	add.f32 	%f22, %f21, 0fC2480000;
	mul.f32 	%f2, %f22, %f22;
	mul.lo.s32 	%r11, %r6, %r29;
	add.s32 	%r12, %r6, %r7;
	mov.u32 	%r47, %nctaid.x;
	mul.lo.s32 	%r13, %r1, %r47;
$L__BB2_2:
	setp.ge.s32 	%p3, %r6, %r30;
	@%p3 bra 	$L__BB2_22;
	setp.ne.s32 	%p4, %r10, 0;
	add.s32 	%r48, %r90, -1;
	cvt.rn.f32.s32 	%f23, %r48;
	fma.rn.f32 	%f24, %f16, %f23, 0f00000000;
	sub.f32 	%f25, %f24, %f1;
	add.f32 	%f26, %f25, 0fC2480000;
	mul.f32 	%f3, %f26, %f26;
	mov.u32 	%r92, %r6;
	@%p4 bra 	$L__BB2_10;
	add.f32 	%f4, %f3, %f2;
	setp.geu.f32 	%p5, %f4, 0f43C80000;
	mov.f32 	%f41, 0f00000000;
	@%p5 bra 	$L__BB2_9;
	cvt.f64.f32 	%fd16, %f4;
	mul.f64 	%fd1, %fd16, 0dBF847AE147AE147B;
	fma.rn.f64 	%fd17, %fd1, 0d3FF71547652B82FE, 0d4338000000000000;
	{
	.reg .b32 %temp; 
	mov.b64 	{%r15, %temp}, %fd17;
	}
	mov.f64 	%fd18, 0dC338000000000000;
	add.rn.f64 	%fd19, %fd17, %fd18;
	fma.rn.f64 	%fd20, %fd19, 0dBFE62E42FEFA39EF, %fd1;
	fma.rn.f64 	%fd21, %fd19, 0dBC7ABC9E3B39803F, %fd20;
	fma.rn.f64 	%fd22, %fd21, 0d3E5ADE1569CE2BDF, 0d3E928AF3FCA213EA;
	fma.rn.f64 	%fd23, %fd22, %fd21, 0d3EC71DEE62401315;
	fma.rn.f64 	%fd24, %fd23, %fd21, 0d3EFA01997C89EB71;
	fma.rn.f64 	%fd25, %fd24, %fd21, 0d3F2A01A014761F65;
	fma.rn.f64 	%fd26, %fd25, %fd21, 0d3F56C16C1852B7AF;
	fma.rn.f64 	%fd27, %fd26, %fd21, 0d3F81111111122322;
	fma.rn.f64 	%fd28, %fd27, %fd21, 0d3FA55555555502A1;
	fma.rn.f64 	%fd29, %fd28, %fd21, 0d3FC5555555555511;
	fma.rn.f64 	%fd30, %fd29, %fd21, 0d3FE000000000000B;
	fma.rn.f64 	%fd31, %fd30, %fd21, 0d3FF0000000000000;
	fma.rn.f64 	%fd32, %fd31, %fd21, 0d3FF0000000000000;
	{
	.reg .b32 %temp; 
	mov.b64 	{%r16, %temp}, %fd32;
	}
	{
	.reg .b32 %temp; 
	mov.b64 	{%temp, %r17}, %fd32;
	}
	shl.b32 	%r49, %r15, 20;
	add.s32 	%r50, %r49, %r17;
	mov.b64 	%fd76, {%r16, %r50};
	{
	.reg .b32 %temp; 
	mov.b64 	{%temp, %r51}, %fd1;
	}
	mov.b32 	%f28, %r51;
	abs.f32 	%f5, %f28;
	setp.lt.f32 	%p6, %f5, 0f4086232B;
	@%p6 bra 	$L__BB2_8;
	setp.lt.f64 	%p7, %fd1, 0d0000000000000000;
	add.f64 	%fd33, %fd1, 0d7FF0000000000000;
	selp.f64 	%fd76, 0d0000000000000000, %fd33, %p7;
	setp.geu.f32 	%p8, %f5, 0f40874800;
	@%p8 bra 	$L__BB2_8;
	shr.u32 	%r52, %r15, 31;
	add.s32 	%r53, %r15, %r52;
	shr.s32 	%r54, %r53, 1;
	shl.b32 	%r55, %r54, 20;
	add.s32 	%r56, %r17, %r55;
	mov.b64 	%fd34, {%r16, %r56};
	sub.s32 	%r57, %r15, %r54;
	shl.b32 	%r58, %r57, 20;
	add.s32 	%r59, %r58, 1072693248;
	mov.b32 	%r60, 0;
	mov.b64 	%fd35, {%r60, %r59};
	mul.f64 	%fd76, %fd35, %fd34;
$L__BB2_8:
	cvt.rn.f32.f64 	%f41, %fd76;
$L__BB2_9:
	add.s32 	%r61, %r11, %r90;
	mul.wide.s32 	%rd3, %r61, 4;
	add.s64 	%rd4, %rd1, %rd3;
	st.global.f32 	[%rd4], %f41;
	mov.u32 	%r92, %r12;
$L__BB2_10:
	setp.eq.s32 	%p9, %r9, %r8;
	@%p9 bra 	$L__BB2_22;
$L__BB2_11:
	add.s32 	%r20, %r92, -1;
	cvt.rn.f32.s32 	%f30, %r20;
	fma.rn.f32 	%f31, %f17, %f30, 0f00000000;
	sub.f32 	%f32, %f31, %f1;
	add.f32 	%f33, %f32, 0fC2480000;
	fma.rn.f32 	%f8, %f33, %f33, %f3;
	setp.geu.f32 	%p10, %f8, 0f43C80000;
	mov.f32 	%f42, 0f00000000;
	@%p10 bra 	$L__BB2_16;
	cvt.f64.f32 	%fd36, %f8;
	mul.f64 	%fd6, %fd36, 0dBF847AE147AE147B;
	fma.rn.f64 	%fd37, %fd6, 0d3FF71547652B82FE, 0d4338000000000000;
	{
	.reg .b32 %temp; 
	mov.b64 	{%r21, %temp}, %fd37;
	}
	mov.f64 	%fd38, 0dC338000000000000;
	add.rn.f64 	%fd39, %fd37, %fd38;
	fma.rn.f64 	%fd40, %fd39, 0dBFE62E42FEFA39EF, %fd6;
	fma.rn.f64 	%fd41, %fd39, 0dBC7ABC9E3B39803F, %fd40;
	fma.rn.f64 	%fd42, %fd41, 0d3E5ADE1569CE2BDF, 0d3E928AF3FCA213EA;
	fma.rn.f64 	%fd43, %fd42, %fd41, 0d3EC71DEE62401315;
	fma.rn.f64 	%fd44, %fd43, %fd41, 0d3EFA01997C89EB71;
	fma.rn.f64 	%fd45, %fd44, %fd41, 0d3F2A01A014761F65;
	fma.rn.f64 	%fd46, %fd45, %fd41, 0d3F56C16C1852B7AF;
	fma.rn.f64 	%fd47, %fd46, %fd41, 0d3F81111111122322;
	fma.rn.f64 	%fd48, %fd47, %fd41, 0d3FA55555555502A1;
	fma.rn.f64 	%fd49, %fd48, %fd41, 0d3FC5555555555511;
	fma.rn.f64 	%fd50, %fd49, %fd41, 0d3FE000000000000B;
	fma.rn.f64 	%fd51, %fd50, %fd41, 0d3FF0000000000000;
	fma.rn.f64 	%fd52, %fd51, %fd41, 0d3FF0000000000000;
	{
	.reg .b32 %temp; 
	mov.b64 	{%r22, %temp}, %fd52;
	}
	{
	.reg .b32 %temp; 
	mov.b64 	{%temp, %r23}, %fd52;
	}
	shl.b32 	%r62, %r21, 20;
	add.s32 	%r63, %r62, %r23;
	mov.b64 	%fd77, {%r22, %r63};
	{
	.reg .b32 %temp; 
	mov.b64 	{%temp, %r64}, %fd6;
	}
	mov.b32 	%f34, %r64;
	abs.f32 	%f9, %f34;
	setp.lt.f32 	%p11, %f9, 0f4086232B;
	@%p11 bra 	$L__BB2_15;
	setp.lt.f64 	%p12, %fd6, 0d0000000000000000;
	add.f64 	%fd53, %fd6, 0d7FF0000000000000;
	selp.f64 	%fd77, 0d0000000000000000, %fd53, %p12;
	setp.geu.f32 	%p13, %f9, 0f40874800;
	@%p13 bra 	$L__BB2_15;
	shr.u32 	%r65, %r21, 31;
	add.s32 	%r66, %r21, %r65;
	shr.s32 	%r67, %r66, 1;
	shl.b32 	%r68, %r67, 20;
	add.s32 	%r69, %r23, %r68;
	mov.b64 	%fd54, {%r22, %r69};
	sub.s32 	%r70, %r21, %r67;
	shl.b32 	%r71, %r70, 20;
	add.s32 	%r72, %r71, 1072693248;
	mov.b32 	%r73, 0;
	mov.b64 	%fd55, {%r73, %r72};
	mul.f64 	%fd77, %fd55, %fd54;
$L__BB2_15:
	cvt.rn.f32.f64 	%f42, %fd77;
$L__BB2_16:
	mad.lo.s32 	%r74, %r92, %r29, %r90;
	mul.wide.s32 	%rd5, %r74, 4;
	add.s64 	%rd6, %rd1, %rd5;
	st.global.f32 	[%rd6], %f42;
	add.s32 	%r75, %r20, %r7;
	cvt.rn.f32.s32 	%f36, %r75;
	fma.rn.f32 	%f37, %f17, %f36, 0f00000000;
	sub.f32 	%f38, %f37, %f1;
	add.f32 	%f39, %f38, 0fC2480000;
	fma.rn.f32 	%f12, %f39, %f39, %f3;
	setp.geu.f32 	%p14, %f12, 0f43C80000;
	mov.f32 	%f43, 0f00000000;
	@%p14 bra 	$L__BB2_21;
	cvt.f64.f32 	%fd56, %f12;
	mul.f64 	%fd11, %fd56, 0dBF847AE147AE147B;
	fma.rn.f64 	%fd57, %fd11, 0d3FF71547652B82FE, 0d4338000000000000;
	{
	.reg .b32 %temp; 
	mov.b64 	{%r24, %temp}, %fd57;
	}
	mov.f64 	%fd58, 0dC338000000000000;
	add.rn.f64 	%fd59, %fd57, %fd58;
	fma.rn.f64 	%fd60, %fd59, 0dBFE62E42FEFA39EF, %fd11;
	fma.rn.f64 	%fd61, %fd59, 0dBC7ABC9E3B39803F, %fd60;
	fma.rn.f64 	%fd62, %fd61, 0d3E5ADE1569CE2BDF, 0d3E928AF3FCA213EA;
	fma.rn.f64 	%fd63, %fd62, %fd61, 0d3EC71DEE62401315;
	fma.rn.f64 	%fd64, %fd63, %fd61, 0d3EFA01997C89EB71;
	fma.rn.f64 	%fd65, %fd64, %fd61, 0d3F2A01A014761F65;
	fma.rn.f64 	%fd66, %fd65, %fd61, 0d3F56C16C1852B7AF;
	fma.rn.f64 	%fd67, %fd66, %fd61, 0d3F81111111122322;
	fma.rn.f64 	%fd68, %fd67, %fd61, 0d3FA55555555502A1;
	fma.rn.f64 	%fd69, %fd68, %fd61, 0d3FC5555555555511;
	fma.rn.f64 	%fd70, %fd69, %fd61, 0d3FE000000000000B;
	fma.rn.f64 	%fd71, %fd70, %fd61, 0d3FF0000000000000;
	fma.rn.f64 	%fd72, %fd71, %fd61, 0d3FF0000000000000;
	{
	.reg .b32 %temp; 
	mov.b64 	{%r25, %temp}, %fd72;
	}
	{
	.reg .b32 %temp; 
	mov.b64 	{%temp, %r26}, %fd72;
	}
	shl.b32 	%r76, %r24, 20;
	add.s32 	%r77, %r76, %r26;
	mov.b64 	%fd78, {%r25, %r77};
	{
	.reg .b32 %temp; 
	mov.b64 	{%temp, %r78}, %fd11;
	}
	mov.b32 	%f40, %r78;
	abs.f32 	%f13, %f40;
	setp.lt.f32 	%p15, %f13, 0f4086232B;
	@%p15 bra 	$L__BB2_20;
	setp.lt.f64 	%p16, %fd11, 0d0000000000000000;
	add.f64 	%fd73, %fd11, 0d7FF0000000000000;
	selp.f64 	%fd78, 0d0000000000000000, %fd73, %p16;
	setp.geu.f32 	%p17, %f13, 0f40874800;
	@%p17 bra 	$L__BB2_20;
	shr.u32 	%r79, %r24, 31;
	add.s32 	%r80, %r24, %r79;
	shr.s32 	%r81, %r80, 1;
	shl.b32 	%r82, %r81, 20;
	add.s32 	%r83, %r26, %r82;
	mov.b64 	%fd74, {%r25, %r83};
	sub.s32 	%r84, %r24, %r81;
	shl.b32 	%r85, %r84, 20;
	add.s32 	%r86, %r85, 1072693248;
	mov.b32 	%r87, 0;
	mov.b64 	%fd75, {%r87, %r86};
	mul.f64 	%fd78, %fd75, %fd74;
$L__BB2_20:
	cvt.rn.f32.f64 	%f43, %fd78;
$L__BB2_21:
	add.s32 	%r88, %r92, %r7;
	mad.lo.s32 	%r89, %r88, %r29, %r90;
	mul.wide.s32 	%rd7, %r89, 4;
	add.s64 	%rd8, %rd1, %rd7;
	st.global.f32 	[%rd8], %f43;
	add.s32 	%r92, %r88, %r7;
	setp.lt.s32 	%p18, %r92, %r30;
	@%p18 bra 	$L__BB2_11;
$L__BB2_22:
	add.s32 	%r90, %r90, %r13;
	setp.lt.s32 	%p19, %r90, %r29;
	@%p19 bra 	$L__BB2_2;
$L__BB2_23:
	ret;

}


// ===== COMPILED SASS (sm_100) =====

	.target	sm_100

	.elftype	@"ET_EXEC"


//--------------------- .note.nv.tkinfo           --------------------------
	.section	.note.nv.tkinfo,"",@"SHT_NOTE"
	.sectionflags	@"SHF_NOTE_NV_TKINFO"
	.tkinfo
        /*0018*/ 	.word	0x00000002
        /*0030*/ 	.string	""
        /*0030*/ 	.string	"ptxas"
        /*0030*/ 	.string	"Cuda compilation tools, release 13.0, V13.0.88"
        /*0030*/ 	.string	"Build cuda_13.0.r13.0/compiler.36424714_0"
        /*0030*/ 	.string	"-arch sm_100 -m 64 "



//--------------------- .note.nv.cuinfo           --------------------------
	.section	.note.nv.cuinfo,"",@"SHT_NOTE"
	.sectionflags	@"SHF_NOTE_NV_CUINFO"
        /*0018*/ 	.short	0x0002
        /*001a*/ 	.short	0x0064
        /*001c*/ 	.short	0x0082
	.zero		2


//--------------------- .nv.info                  --------------------------
	.section	.nv.info,"",@"SHT_CUDA_INFO"
	.align	4


	//----- nvinfo : EIATTR_REGCOUNT
	.align		4
        /*0000*/ 	.byte	0x04, 0x2f
        /*0002*/ 	.short	(.L_1 - .L_0)
	.align		4
.L_0:
        /*0004*/ 	.word	index@(_Z9iterationPfS_ffii)
        /*0008*/ 	.word	0x00000020


	//----- nvinfo : EIATTR_FRAME_SIZE
	.align		4
.L_1:
        /*000c*/ 	.byte	0x04, 0x11
        /*000e*/ 	.short	(.L_3 - .L_2)
	.align		4
.L_2:
        /*0010*/ 	.word	index@(_Z9iterationPfS_ffii)
        /*0014*/ 	.word	0x00000000


	//----- nvinfo : EIATTR_REGCOUNT
	.align		4
.L_3:
        /*0018*/ 	.byte	0x04, 0x2f
        /*001a*/ 	.short	(.L_5 - .L_4)
	.align		4
.L_4:
        /*001c*/ 	.word	index@(_Z9initArrayPfiiff)
        /*0020*/ 	.word	0x0000001a


	//----- nvinfo : EIATTR_FRAME_SIZE
	.align		4
.L_5:
        /*0024*/ 	.byte	0x04, 0x11
        /*0026*/ 	.short	(.L_7 - .L_6)
	.align		4
.L_6:
        /*0028*/ 	.word	index@(_Z9initArrayPfiiff)
        /*002c*/ 	.word	0x00000000


	//----- nvinfo : EIATTR_REGCOUNT
	.align		4
.L_7:
        /*0030*/ 	.byte	0x04, 0x2f
        /*0032*/ 	.short	(.L_9 - .L_8)
	.align		4
.L_8:
        /*0034*/ 	.word	index@(_Z13exactSolutionPfiifff)
        /*0038*/ 	.word	0x0000001b


	//----- nvinfo : EIATTR_FRAME_SIZE
	.align		4
.L_9:
        /*003c*/ 	.byte	0x04, 0x11
        /*003e*/ 	.short	(.L_11 - .L_10)
	.align		4
.L_10:
        /*0040*/ 	.word	index@(_Z13exactSolutionPfiifff)
        /*0044*/ 	.word	0x00000000


	//----- nvinfo : EIATTR_MIN_STACK_SIZE
	.align		4
.L_11:
        /*0048*/ 	.byte	0x04, 0x12
        /*004a*/ 	.short	(.L_13 - .L_12)
	.align		4
.L_12:
        /*004c*/ 	.word	index@(_Z13exactSolutionPfiifff)
        /*0050*/ 	.word	0x00000000


	//----- nvinfo : EIATTR_MIN_STACK_SIZE
	.align		4
.L_13:
        /*0054*/ 	.byte	0x04, 0x12
        /*0056*/ 	.short	(.L_15 - .L_14)
	.align		4
.L_14:
        /*0058*/ 	.word	index@(_Z9initArrayPfiiff)
        /*005c*/ 	.word	0x00000000


	//----- nvinfo : EIATTR_MIN_STACK_SIZE
	.align		4
.L_15:
        /*0060*/ 	.byte	0x04, 0x12
        /*0062*/ 	.short	(.L_17 - .L_16)
	.align		4
.L_16:
        /*0064*/ 	.word	index@(_Z9iterationPfS_ffii)
        /*0068*/ 	.word	0x00000000
.L_17:


//--------------------- .nv.compat                --------------------------
	.section	.nv.compat,"",@"SHT_CUDA_COMPAT_INFO"
	.align	4
        /*0000*/ 	.byte	0x02, 0x09, 0x00, 0x00, 0x02, 0x02, 0x01, 0x00, 0x02, 0x05, 0x05, 0x00, 0x03, 0x07, 0x01, 0x01
        /*0010*/ 	.byte	0x02, 0x03, 0x00, 0x00, 0x02, 0x06, 0x01, 0x00, 0x04, 0x0b, 0x08, 0x00, 0x01, 0x00, 0x00, 0x00
        /*0020*/ 	.byte	0x00, 0x00, 0x00, 0x00


//--------------------- .nv.info._Z13exactSolutionPfiifff --------------------------
	.section	.nv.info._Z13exactSolutionPfiifff,"",@"SHT_CUDA_INFO"
	.sectionflags	@""
	.align	4


	//----- nvinfo : EIATTR_CUDA_API_VERSION
	.align		4
        /*0000*/ 	.byte	0x04, 0x37
        /*0002*/ 	.short	(.L_19 - .L_18)
.L_18:
        /*0004*/ 	.word	0x00000082


	//----- nvinfo : EIATTR_KPARAM_INFO
	.align		4
.L_19:
        /*0008*/ 	.byte	0x04, 0x17
        /*000a*/ 	.short	(.L_21 - .L_20)
.L_20:
        /*000c*/ 	.word	0x00000000
        /*0010*/ 	.short	0x0005
        /*0012*/ 	.short	0x0018
        /*0014*/ 	.byte	0x00, 0xf0, 0x11, 0x00


	//----- nvinfo : EIATTR_KPARAM_INFO
	.align		4
.L_21:
        /*0018*/ 	.byte	0x04, 0x17
        /*001a*/ 	.short	(.L_23 - .L_22)
.L_22:
        /*001c*/ 	.word	0x00000000
        /*0020*/ 	.short	0x0004
        /*0022*/ 	.short	0x0014
        /*0024*/ 	.byte	0x00, 0xf0, 0x11, 0x00


	//----- nvinfo : EIATTR_KPARAM_INFO
	.align		4
.L_23:
        /*0028*/ 	.byte	0x04, 0x17
        /*002a*/ 	.short	(.L_25 - .L_24)
.L_24:
        /*002c*/ 	.word	0x00000000
        /*0030*/ 	.short	0x0003
        /*0032*/ 	.short	0x0010
        /*0034*/ 	.byte	0x00, 0xf0, 0x11, 0x00


	//----- nvinfo : EIATTR_KPARAM_INFO
	.align		4
.L_25:
        /*0038*/ 	.byte	0x04, 0x17
        /*003a*/ 	.short	(.L_27 - .L_26)
.L_26:
        /*003c*/ 	.word	0x00000000
        /*0040*/ 	.short	0x0002
        /*0042*/ 	.short	0x000c
        /*0044*/ 	.byte	0x00, 0xf0, 0x11, 0x00


	//----- nvinfo : EIATTR_KPARAM_INFO
	.align		4
.L_27:
        /*0048*/ 	.byte	0x04, 0x17
        /*004a*/ 	.short	(.L_29 - .L_28)
.L_28:
        /*004c*/ 	.word	0x00000000
        /*0050*/ 	.short	0x0001
        /*0052*/ 	.short	0x0008
        /*0054*/ 	.byte	0x00, 0xf0, 0x11, 0x00


	//----- nvinfo : EIATTR_KPARAM_INFO
	.align		4
.L_29:
        /*0058*/ 	.byte	0x04, 0x17
        /*005a*/ 	.short	(.L_31 - .L_30)
.L_30:
        /*005c*/ 	.word	0x00000000
        /*0060*/ 	.short	0x0000
        /*0062*/ 	.short	0x0000
        /*0064*/ 	.byte	0x00, 0xf5, 0x21, 0x00


	//----- nvinfo : EIATTR_SPARSE_MMA_MASK
	.align		4
.L_31:
        /*0068*/ 	.byte	0x03, 0x50
        /*006a*/ 	.short	0x0000


	//----- nvinfo : EIATTR_MAXREG_COUNT
	.align		4
        /*006c*/ 	.byte	0x03, 0x1b
        /*006e*/ 	.short	0x00ff


	//----- nvinfo : EIATTR_MERCURY_ISA_VERSION
	.align		4
        /*0070*/ 	.byte	0x03, 0x5f
        /*0072*/ 	.short	0x0101


	//----- nvinfo : EIATTR_VRC_CTA_INIT_COUNT
	.align		4
        /*0074*/ 	.byte	0x02, 0x4a
	.zero		1
	.zero		1


	//----- nvinfo : EIATTR_EXIT_INSTR_OFFSETS
	.align		4
        /*0078*/ 	.byte	0x04, 0x1c
        /*007a*/ 	.short	(.L_33 - .L_32)


	//   ....[0]....
.L_32:
        /*007c*/ 	.word	0x000000a0


	//   ....[1]....
        /*0080*/ 	.word	0x00001440


	//----- nvinfo : EIATTR_CRS_STACK_SIZE
	.align		4
.L_33:
        /*0084*/ 	.byte	0x04, 0x1e
        /*0086*/ 	.short	(.L_35 - .L_34)
.L_34:
        /*0088*/ 	.word	0x00000000


	//----- nvinfo : EIATTR_CBANK_PARAM_SIZE
	.align		4
.L_35:
        /*008c*/ 	.byte	0x03, 0x19
        /*008e*/ 	.short	0x001c


	//----- nvinfo : EIATTR_PARAM_CBANK
	.align		4
        /*0090*/ 	.byte	0x04, 0x0a
        /*0092*/ 	.short	(.L_37 - .L_36)
	.align		4
.L_36:
        /*0094*/ 	.word	index@(.nv.constant0._Z13exactSolutionPfiifff)
        /*0098*/ 	.short	0x0380
        /*009a*/ 	.short	0x001c


	//----- nvinfo : EIATTR_SW_WAR
	.align		4
.L_37:
        /*009c*/ 	.byte	0x04, 0x36
        /*009e*/ 	.short	(.L_39 - .L_38)
.L_38:
        /*00a0*/ 	.word	0x00000008
.L_39:


//--------------------- .nv.info._Z9initArrayPfiiff --------------------------
	.section	.nv.info._Z9initArrayPfiiff,"",@"SHT_CUDA_INFO"
	.sectionflags	@""
	.align	4


	//----- nvinfo : EIATTR_CUDA_API_VERSION
	.align		4
        /*0000*/ 	.byte	0x04, 0x37
        /*0002*/ 	.short	(.L_41 - .L_40)
.L_40:
        /*0004*/ 	.word	0x00000082


	//----- nvinfo : EIATTR_KPARAM_INFO
	.align		4
.L_41:
        /*0008*/ 	.byte	0x04, 0x17
        /*000a*/ 	.short	(.L_43 - .L_42)
.L_42:
        /*000c*/ 	.word	0x00000000
        /*0010*/ 	.short	0x0004
        /*0012*/ 	.short	0x0014
        /*0014*/ 	.byte	0x00, 0xf0, 0x11, 0x00


	//----- nvinfo : EIATTR_KPARAM_INFO
	.align		4
.L_43:
        /*0018*/ 	.byte	0x04, 0x17
        /*001a*/ 	.short	(.L_45 - .L_44)
.L_44:
        /*001c*/ 	.word	0x00000000
        /*0020*/ 	.short	0x0003
        /*0022*/ 	.short	0x0010
        /*0024*/ 	.byte	0x00, 0xf0, 0x11, 0x00


	//----- nvinfo : EIATTR_KPARAM_INFO
	.align		4
.L_45:
        /*0028*/ 	.byte	0x04, 0x17
        /*002a*/ 	.short	(.L_47 - .L_46)
.L_46:
        /*002c*/ 	.word	0x00000000
        /*0030*/ 	.short	0x0002
        /*0032*/ 	.short	0x000c
        /*0034*/ 	.byte	0x00, 0xf0, 0x11, 0x00


	//----- nvinfo : EIATTR_KPARAM_INFO
	.align		4
.L_47:
        /*0038*/ 	.byte	0x04, 0x17
        /*003a*/ 	.short	(.L_49 - .L_48)
.L_48:
        /*003c*/ 	.word	0x00000000
        /*0040*/ 	.short	0x0001
        /*0042*/ 	.short	0x0008
        /*0044*/ 	.byte	0x00, 0xf0, 0x11, 0x00


	//----- nvinfo : EIATTR_KPARAM_INFO
	.align		4
.L_49:
        /*0048*/ 	.byte	0x04, 0x17
        /*004a*/ 	.short	(.L_51 - .L_50)
.L_50:
        /*004c*/ 	.word	0x00000000
        /*0050*/ 	.short	0x0000
        /*0052*/ 	.short	0x0000
        /*0054*/ 	.byte	0x00, 0xf5, 0x21, 0x00


	//----- nvinfo : EIATTR_SPARSE_MMA_MASK
	.align		4
.L_51:
        /*0058*/ 	.byte	0x03, 0x50
        /*005a*/ 	.short	0x0000


	//----- nvinfo : EIATTR_MAXREG_COUNT
	.align		4
        /*005c*/ 	.byte	0x03, 0x1b
        /*005e*/ 	.short	0x00ff


	//----- nvinfo : EIATTR_MERCURY_ISA_VERSION
	.align		4
        /*0060*/ 	.byte	0x03, 0x5f
        /*0062*/ 	.short	0x0101


	//----- nvinfo : EIATTR_VRC_CTA_INIT_COUNT
	.align		4
        /*0064*/ 	.byte	0x02, 0x4a
	.zero		1
	.zero		1


	//----- nvinfo : EIATTR_EXIT_INSTR_OFFSETS
	.align		4
        /*0068*/ 	.byte	0x04, 0x1c
        /*006a*/ 	.short	(.L_53 - .L_52)


	//   ....[0]....
.L_52:
        /*006c*/ 	.word	0x000000a0


	//   ....[1]....
        /*0070*/ 	.word	0x000013c0


	//----- nvinfo : EIATTR_CRS_STACK_SIZE
	.align		4
.L_53:
        /*0074*/ 	.byte	0x04, 0x1e
        /*0076*/ 	.short	(.L_55 - .L_54)
.L_54:
        /*0078*/ 	.word	0x00000000


	//----- nvinfo : EIATTR_CBANK_PARAM_SIZE
	.align		4
.L_55:
        /*007c*/ 	.byte	0x03, 0x19
        /*007e*/ 	.short	0x0018


	//----- nvinfo : EIATTR_PARAM_CBANK
	.align		4
        /*0080*/ 	.byte	0x04, 0x0a
        /*0082*/ 	.short	(.L_57 - .L_56)
	.align		4
.L_56:
        /*0084*/ 	.word	index@(.nv.constant0._Z9initArrayPfiiff)
        /*0088*/ 	.short	0x0380
        /*008a*/ 	.short	0x0018


	//----- nvinfo : EIATTR_SW_WAR
	.align		4
.L_57:
        /*008c*/ 	.byte	0x04, 0x36
        /*008e*/ 	.short	(.L_59 - .L_58)
.L_58:
        /*0090*/ 	.word	0x00000008
.L_59:


//--------------------- .nv.info._Z9iterationPfS_ffii --------------------------
	.section	.nv.info._Z9iterationPfS_ffii,"",@"SHT_CUDA_INFO"
	.sectionflags	@""
	.align	4


	//----- nvinfo : EIATTR_CUDA_API_VERSION
	.align		4
        /*0000*/ 	.byte	0x04, 0x37
        /*0002*/ 	.short	(.L_61 - .L_60)
.L_60:
        /*0004*/ 	.word	0x00000082


	//----- nvinfo : EIATTR_KPARAM_INFO
	.align		4
.L_61:
        /*0008*/ 	.byte	0x04, 0x17
        /*000a*/ 	.short	(.L_63 - .L_62)
.L_62:
        /*000c*/ 	.word	0x00000000
        /*0010*/ 	.short	0x0005
        /*0012*/ 	.short	0x001c
        /*0014*/ 	.byte	0x00, 0xf0, 0x11, 0x00


	//----- nvinfo : EIATTR_KPARAM_INFO
	.align		4
.L_63:
        /*0018*/ 	.byte	0x04, 0x17
        /*001a*/ 	.short	(.L_65 - .L_64)
.L_64:
        /*001c*/ 	.word	0x00000000
        /*0020*/ 	.short	0x0004
        /*0022*/ 	.short	0x0018
        /*0024*/ 	.byte	0x00, 0xf0, 0x11, 0x00


	//----- nvinfo : EIATTR_KPARAM_INFO
	.align		4
.L_65:
        /*0028*/ 	.byte	0x04, 0x17
        /*002a*/ 	.short	(.L_67 - .L_66)
.L_66:
        /*002c*/ 	.word	0x00000000
        /*0030*/ 	.short	0x0003
        /*0032*/ 	.short	0x0014
        /*0034*/ 	.byte	0x00, 0xf0, 0x11, 0x00


	//----- nvinfo : EIATTR_KPARAM_INFO
	.align		4
.L_67:
        /*0038*/ 	.byte	0x04, 0x17
        /*003a*/ 	.short	(.L_69 - .L_68)
.L_68:
        /*003c*/ 	.word	0x00000000
        /*0040*/ 	.short	0x0002
        /*0042*/ 	.short	0x0010
        /*0044*/ 	.byte	0x00, 0xf0, 0x11, 0x00


	//----- nvinfo : EIATTR_KPARAM_INFO
	.align		4
.L_69:
        /*0048*/ 	.byte	0x04, 0x17
        /*004a*/ 	.short	(.L_71 - .L_70)
.L_70:
        /*004c*/ 	.word	0x00000000
        /*0050*/ 	.short	0x0001
        /*0052*/ 	.short	0x0008
        /*0054*/ 	.byte	0x00, 0xf5, 0x21, 0x00


	//----- nvinfo : EIATTR_KPARAM_INFO
	.align		4
.L_71:
        /*0058*/ 	.byte	0x04, 0x17
        /*005a*/ 	.short	(.L_73 - .L_72)
.L_72:
        /*005c*/ 	.word	0x00000000
        /*0060*/ 	.short	0x0000
        /*0062*/ 	.short	0x0000
        /*0064*/ 	.byte	0x00, 0xf5, 0x21, 0x00


	//----- nvinfo : EIATTR_SPARSE_MMA_MASK
	.align		4
.L_73:
        /*0068*/ 	.byte	0x03, 0x50
        /*006a*/ 	.short	0x0000


	//----- nvinfo : EIATTR_MAXREG_COUNT
	.align		4
        /*006c*/ 	.byte	0x03, 0x1b
        /*006e*/ 	.short	0x00ff


	//----- nvinfo : EIATTR_MERCURY_ISA_VERSION
	.align		4
        /*0070*/ 	.byte	0x03, 0x5f
        /*0072*/ 	.short	0x0101


	//----- nvinfo : EIATTR_VRC_CTA_INIT_COUNT
	.align		4
        /*0074*/ 	.byte	0x02, 0x4a
	.zero		1
	.zero		1


	//----- nvinfo : EIATTR_EXIT_INSTR_OFFSETS
	.align		4
        /*0078*/ 	.byte	0x04, 0x1c
        /*007a*/ 	.short	(.L_75 - .L_74)


	//   ....[0]....
.L_74:
        /*007c*/ 	.word	0x000000a0


	//   ....[1]....
        /*0080*/ 	.word	0x00000bc0


	//----- nvinfo : EIATTR_CRS_STACK_SIZE
	.align		4
.L_75:
        /*0084*/ 	.byte	0x04, 0x1e
        /*0086*/ 	.short	(.L_77 - .L_76)
.L_76:
        /*0088*/ 	.word	0x00000000


	//----- nvinfo : EIATTR_CBANK_PARAM_SIZE
	.align		4
.L_77:
        /*008c*/ 	.byte	0x03, 0x19
        /*008e*/ 	.short	0x0020


	//----- nvinfo : EIATTR_PARAM_CBANK
	.align		4
        /*0090*/ 	.byte	0x04, 0x0a
        /*0092*/ 	.short	(.L_79 - .L_78)
	.align		4
.L_78:
        /*0094*/ 	.word	index@(.nv.constant0._Z9iterationPfS_ffii)
        /*0098*/ 	.short	0x0380
        /*009a*/ 	.short	0x0020


	//----- nvinfo : EIATTR_SW_WAR
	.align		4
.L_79:
        /*009c*/ 	.byte	0x04, 0x36
        /*009e*/ 	.short	(.L_81 - .L_80)
.L_80:
        /*00a0*/ 	.word	0x00000008
.L_81:


//--------------------- .nv.callgraph             --------------------------
	.section	.nv.callgraph,"",@"SHT_CUDA_CALLGRAPH"
	.align	4
	.sectionentsize	8
	.align		4
        /*0000*/ 	.word	0x00000000
	.align		4
        /*0004*/ 	.word	0xffffffff
	.align		4
        /*0008*/ 	.word	0x00000000
	.align		4
        /*000c*/ 	.word	0xfffffffe
	.align		4
        /*0010*/ 	.word	0x00000000
	.align		4
        /*0014*/ 	.word	0xfffffffd
	.align		4
        /*0018*/ 	.word	0x00000000
	.align		4
        /*001c*/ 	.word	0xfffffffc


//--------------------- .text._Z13exactSolutionPfiifff --------------------------
	.section	.text._Z13exactSolutionPfiifff,"ax",@progbits
	.align	128
        .global         _Z13exactSolutionPfiifff
        .type           _Z13exactSolutionPfiifff,@function
        .size           _Z13exactSolutionPfiifff,(.L_x_45 - _Z13exactSolutionPfiifff)
        .other          _Z13exactSolutionPfiifff,@"STO_CUDA_ENTRY STV_DEFAULT"
_Z13exactSolutionPfiifff:
.text._Z13exactSolutionPfiifff:
[----:B------:R-:W-:Y:S01]  /*0000*/  LDC R1, c[0x0][0x37c] ;  /* 0x0000df00ff017b82 */ /* 0x000fe20000000800 */
[----:B------:R-:W0:Y:S07]  /*0010*/  S2R R3, SR_TID.X ;  /* 0x0000000000037919 */ /* 0x000e2e0000002100 */
[----:B------:R-:W0:Y:S01]  /*0020*/  S2UR UR4, SR_CTAID.X ;  /* 0x00000000000479c3 */ /* 0x000e220000002500 */
[----:B------:R-:W1:Y:S07]  /*0030*/  LDCU UR5, c[0x0][0x388] ;  /* 0x00007100ff0577ac */ /* 0x000e6e0008000800 */
[----:B------:R-:W0:Y:S01]  /*0040*/  LDC R4, c[0x0][0x360] ;  /* 0x0000d800ff047b82 */ /* 0x000e220000000800 */
[----:B------:R-:W2:Y:S01]  /*0050*/  LDCU UR6, c[0x0][0x364] ;  /* 0x00006c80ff0677ac */ /* 0x000ea20008000800 */
[----:B0-----:R-:W-:Y:S01]  /*0060*/  IMAD R0, R4, UR4, R3 ;  /* 0x0000000404007c24 */ /* 0x001fe2000f8e0203 */
[----:B------:R-:W0:Y:S03]  /*0070*/  LDCU UR4, c[0x0][0x374] ;  /* 0x00006e80ff0477ac */ /* 0x000e260008000800 */
[----:B------:R-:W-:-:S05]  /*0080*/  VIADD R5, R0, 0x1 ;  /* 0x0000000100057836 */ /* 0x000fca0000000000 */
[----:B-1----:R-:W-:-:S13]  /*0090*/  ISETP.GE.AND P0, PT, R5, UR5, PT ;  /* 0x0000000505007c0c */ /* 0x002fda000bf06270 */
[----:B0-2---:R-:W-:Y:S05]  /*00a0*/  @P0 EXIT ;  /* 0x000000000000094d */ /* 0x005fea0003800000 */
[----:B------:R-:W-:Y:S01]  /*00b0*/  UIMAD UR8, UR6, UR4, URZ ;  /* 0x00000004060872a4 */ /* 0x000fe2000f8e02ff */
[----:B------:R-:W0:Y:S01]  /*00c0*/  S2R R9, SR_TID.Y ;  /* 0x0000000000097919 */ /* 0x000e220000002200 */
[----:B------:R-:W1:Y:S01]  /*00d0*/  S2UR UR5, SR_CTAID.Y ;  /* 0x00000000000579c3 */ /* 0x000e620000002600 */
[----:B------:R-:W2:Y:S03]  /*00e0*/  LDCU UR10, c[0x0][0x394] ;  /* 0x00007280ff0a77ac */ /* 0x000ea60008000800 */
[----:B------:R-:W-:Y:S01]  /*00f0*/  IMAD R11, RZ, RZ, -UR8 ;  /* 0x80000008ff0b7e24 */ /* 0x000fe2000f8e02ff */
[----:B------:R-:W-:Y:S01]  /*0100*/  ISETP.NE.U32.AND P3, PT, RZ, UR8, PT ;  /* 0x00000008ff007c0c */ /* 0x000fe2000bf65070 */
[----:B------:R-:W3:Y:S01]  /*0110*/  LDCU UR9, c[0x0][0x370] ;  /* 0x00006e00ff0977ac */ /* 0x000ee20008000800 */
[----:B------:R-:W4:Y:S01]  /*0120*/  I2F.U32.RP R8, UR8 ;  /* 0x0000000800087d06 */ /* 0x000f220008209000 */
[----:B------:R-:W5:Y:S07]  /*0130*/  LDC R7, c[0x0][0x38c] ;  /* 0x0000e300ff077b82 */ /* 0x000f6e0000000800 */
[----:B----4-:R-:W4:Y:S01]  /*0140*/  MUFU.RCP R8, R8 ;  /* 0x0000000800087308 */ /* 0x010f220000001000 */
[----:B-1----:R-:W-:Y:S01]  /*0150*/  UIADD3 UR4, UPT, UPT, UR5, UR4, URZ ;  /* 0x0000000405047290 */ /* 0x002fe2000fffe0ff */
[----:B---3--:R-:W-:-:S03]  /*0160*/  IMAD R4, R4, UR9, RZ ;  /* 0x0000000904047c24 */ /* 0x008fc6000f8e02ff */
[----:B------:R-:W-:Y:S01]  /*0170*/  UIMAD UR4, UR6, UR4, URZ ;  /* 0x00000004060472a4 */ /* 0x000fe2000f8e02ff */
[----:B0-----:R-:W-:-:S03]  /*0180*/  IADD3 R6, PT, PT, R9, 0x1, RZ ;  /* 0x0000000109067810 */ /* 0x001fc60007ffe0ff */
[----:B------:R-:W-:Y:S02]  /*0190*/  ULOP3.LUT UR7, URZ, UR4, URZ, 0x33, !UPT ;  /* 0x00000004ff077292 */ /* 0x000fe4000f8e33ff */
[----:B-----5:R-:W-:Y:S01]  /*01a0*/  VIADDMNMX R0, R6, UR4, R7, !PT ;  /* 0x0000000406007c46 */ /* 0x020fe2000f800107 */
[----:B------:R-:W-:Y:S01]  /*01b0*/  UIMAD UR4, UR5, UR6, URZ ;  /* 0x00000006050472a4 */ /* 0x000fe2000f8e02ff */
[----:B------:R-:W0:Y:S01]  /*01c0*/  LDCU UR5, c[0x0][0x38c] ;  /* 0x00007180ff0577ac */ /* 0x000e220008000800 */
[----:B----4-:R-:W-:Y:S01]  /*01d0*/  VIADD R2, R8, 0xffffffe ;  /* 0x0ffffffe08027836 */ /* 0x010fe20000000000 */
[----:B------:R-:W-:-:S03]  /*01e0*/  IADD3 R7, PT, PT, -R9, UR7, R0 ;  /* 0x0000000709077c10 */ /* 0x000fc6000fffe100 */
[----:B------:R1:W3:Y:S01]  /*01f0*/  F2I.FTZ.U32.TRUNC.NTZ R3, R2 ;  /* 0x0000000200037305 */ /* 0x0002e2000021f000 */
[----:B------:R-:W-:Y:S01]  /*0200*/  ISETP.NE.AND P0, PT, R7, RZ, PT ;  /* 0x000000ff0700720c */ /* 0x000fe20003f05270 */
[----:B------:R-:W4:Y:S03]  /*0210*/  LDCU.64 UR6, c[0x0][0x358] ;  /* 0x00006b00ff0677ac */ /* 0x000f260008000a00 */
[----:B------:R-:W-:Y:S01]  /*0220*/  SEL R0, RZ, 0xffffffff, !P0 ;  /* 0xffffffffff007807 */ /* 0x000fe20004000000 */
[----:B-1----:R-:W-:-:S03]  /*0230*/  IMAD.MOV.U32 R2, RZ, RZ, RZ ;  /* 0x000000ffff027224 */ /* 0x002fc600078e00ff */
[----:B------:R-:W-:Y:S01]  /*0240*/  IADD3 R7, PT, PT, R7, R0, RZ ;  /* 0x0000000007077210 */ /* 0x000fe20007ffe0ff */
[----:B---3--:R-:W-:-:S04]  /*0250*/  IMAD R11, R11, R3, RZ ;  /* 0x000000030b0b7224 */ /* 0x008fc800078e02ff */
[----:B------:R-:W-:-:S06]  /*0260*/  IMAD.HI.U32 R8, R3, R11, R2 ;  /* 0x0000000b03087227 */ /* 0x000fcc00078e0002 */
[----:B------:R-:W-:-:S04]  /*0270*/  IMAD.HI.U32 R3, R8, R7, RZ ;  /* 0x0000000708037227 */ /* 0x000fc800078e00ff */
[----:B------:R-:W-:-:S04]  /*0280*/  IMAD.MOV R2, RZ, RZ, -R3 ;  /* 0x000000ffff027224 */ /* 0x000fc800078e0a03 */
[----:B------:R-:W-:Y:S02]  /*0290*/  IMAD R7, R2, UR8, R7 ;  /* 0x0000000802077c24 */ /* 0x000fe4000f8e0207 */
[----:B------:R-:W-:-:S03]  /*02a0*/  VIADD R2, R9, UR4 ;  /* 0x0000000409027c36 */ /* 0x000fc60008000000 */
[----:B------:R-:W-:Y:S02]  /*02b0*/  ISETP.GE.U32.AND P1, PT, R7, UR8, PT ;  /* 0x0000000807007c0c */ /* 0x000fe4000bf26070 */
[----:B------:R-:W-:-:S05]  /*02c0*/  I2FP.F32.U32 R2, R2 ;  /* 0x0000000200027245 */ /* 0x000fca0000201000 */
[----:B--2---:R-:W-:-:S06]  /*02d0*/  FFMA R2, R2, UR10, RZ ;  /* 0x0000000a02027c23 */ /* 0x004fcc00080000ff */
[----:B------:R-:W-:Y:S01]  /*02e0*/  @P1 VIADD R7, R7, -UR8 ;  /* 0x8000000807071c36 */ /* 0x000fe20008000000 */
[----:B------:R-:W-:-:S04]  /*02f0*/  @P1 IADD3 R3, PT, PT, R3, 0x1, RZ ;  /* 0x0000000103031810 */ /* 0x000fc80007ffe0ff */
[----:B------:R-:W-:Y:S02]  /*0300*/  ISETP.GE.U32.AND P2, PT, R7, UR8, PT ;  /* 0x0000000807007c0c */ /* 0x000fe4000bf46070 */
[----:B------:R-:W1:Y:S11]  /*0310*/  LDC R7, c[0x0][0x398] ;  /* 0x0000e600ff077b82 */ /* 0x000e760000000800 */
[----:B------:R-:W-:Y:S01]  /*0320*/  @P2 VIADD R3, R3, 0x1 ;  /* 0x0000000103032836 */ /* 0x000fe20000000000 */
[----:B------:R-:W-:-:S04]  /*0330*/  @!P3 LOP3.LUT R3, RZ, UR8, RZ, 0x33, !PT ;  /* 0x00000008ff03bc12 */ /* 0x000fc8000f8e33ff */
[----:B------:R-:W-:Y:S01]  /*0340*/  IADD3 R8, PT, PT, R3, -0x1, RZ ;  /* 0xffffffff03087810 */ /* 0x000fe20007ffe0ff */
[----:B------:R-:W-:-:S05]  /*0350*/  @!P0 IMAD.MOV R8, RZ, RZ, R3 ;  /* 0x000000ffff088224 */ /* 0x000fca00078e0203 */
[----:B------:R-:W-:Y:S01]  /*0360*/  LOP3.LUT P0, RZ, R8, 0x1, RZ, 0xc0, !PT ;  /* 0x0000000108ff7812 */ /* 0x000fe2000780c0ff */
[----:B-1----:R-:W-:Y:S01]  /*0370*/  FFMA R7, R7, -0.5, R2 ;  /* 0xbf00000007077823 */ /* 0x002fe20000000002 */
[----:B------:R-:W-:-:S03]  /*0380*/  VIADD R2, R6, UR4 ;  /* 0x0000000406027c36 */ /* 0x000fc60008000000 */
[----:B------:R-:W-:Y:S02]  /*0390*/  FADD R7, R7, -50 ;  /* 0xc248000007077421 */ /* 0x000fe40000000000 */
[----:B------:R-:W-:Y:S02]  /*03a0*/  IADD3 R6, PT, PT, R2, UR8, RZ ;  /* 0x0000000802067c10 */ /* 0x000fe4000fffe0ff */
[----:B0---4-:R-:W-:-:S07]  /*03b0*/  FMUL R7, R7, R7 ;  /* 0x0000000707077220 */ /* 0x011fce0000400000 */
.L_x_17:
[----:B------:R-:W0:Y:S01]  /*03c0*/  LDCU UR4, c[0x0][0x38c] ;  /* 0x00007180ff0477ac */ /* 0x000e220008000800 */
[----:B------:R-:W-:Y:S01]  /*03d0*/  BSSY.RECONVERGENT B0, `(.L_x_0) ;  /* 0x0000102000007945 */ /* 0x000fe20003800200 */
[----:B0-----:R-:W-:-:S13]  /*03e0*/  ISETP.GE.AND P1, PT, R2, UR4, PT ;  /* 0x0000000402007c0c */ /* 0x001fda000bf26270 */
[----:B-12345:R-:W-:Y:S05]  /*03f0*/  @P1 BRA `(.L_x_1) ;  /* 0x0000000c00fc1947 */ /* 0x03efea0003800000 */
[----:B------:R-:W0:Y:S01]  /*0400*/  LDC R9, c[0x0][0x398] ;  /* 0x0000e600ff097b82 */ /* 0x000e220000000800 */
[----:B------:R-:W1:Y:S01]  /*0410*/  LDCU UR4, c[0x0][0x390] ;  /* 0x00007200ff0477ac */ /* 0x000e620008000800 */
[----:B------:R-:W-:Y:S01]  /*0420*/  VIADD R8, R5, 0xffffffff ;  /* 0xffffffff05087836 */ /* 0x000fe20000000000 */
[----:B------:R-:W-:Y:S04]  /*0430*/  BSSY.RECONVERGENT B1, `(.L_x_2) ;  /* 0x0000054000017945 */ /* 0x000fe80003800200 */
[----:B------:R-:W-:-:S05]  /*0440*/  I2FP.F32.S32 R8, R8 ;  /* 0x0000000800087245 */ /* 0x000fca0000201400 */
[----:B-1----:R-:W-:-:S04]  /*0450*/  FFMA R8, R8, UR4, RZ ;  /* 0x0000000408087c23 */ /* 0x002fc800080000ff */
[----:B0-----:R-:W-:-:S04]  /*0460*/  FFMA R8, R9, -0.5, R8 ;  /* 0xbf00000009087823 */ /* 0x001fc80000000008 */
[----:B------:R-:W-:Y:S01]  /*0470*/  FADD R10, R8, -50 ;  /* 0xc2480000080a7421 */ /* 0x000fe20000000000 */
[----:B------:R-:W-:-:S03]  /*0480*/  IMAD.MOV.U32 R8, RZ, RZ, R2 ;  /* 0x000000ffff087224 */ /* 0x000fc600078e0002 */
[----:B------:R-:W-:Y:S01]  /*0490*/  FMUL R10, R10, R10 ;  /* 0x0000000a0a0a7220 */ /* 0x000fe20000400000 */
[----:B------:R-:W-:Y:S06]  /*04a0*/  @P0 BRA `(.L_x_3) ;  /* 0x0000000400300947 */ /* 0x000fec0003800000 */
[----:B------:R-:W-:Y:S01]  /*04b0*/  FADD R11, R7, R10 ;  /* 0x0000000a070b7221 */ /* 0x000fe20000000000 */
[----:B------:R-:W-:Y:S01]  /*04c0*/  BSSY.RECONVERGENT B2, `(.L_x_4) ;  /* 0x0000044000027945 */ /* 0x000fe20003800200 */
[----:B------:R-:W-:-:S03]  /*04d0*/  HFMA2 R15, -RZ, RZ, 0, 0 ;  /* 0x00000000ff0f7431 */ /* 0x000fc600000001ff */
[----:B------:R-:W-:-:S13]  /*04e0*/  FSETP.GEU.AND P1, PT, R11, 400, PT ;  /* 0x43c800000b00780b */ /* 0x000fda0003f2e000 */
[----:B------:R-:W-:Y:S05]  /*04f0*/  @P1 BRA `(.L_x_5) ;  /* 0x0000000400001947 */ /* 0x000fea0003800000 */
[----:B------:R-:W0:Y:S01]  /*0500*/  F2F.F64.F32 R8, R11 ;  /* 0x0000000b00087310 */ /* 0x000e220000201800 */
[----:B------:R-:W-:Y:S01]  /*0510*/  UMOV UR10, 0x47ae147b ;  /* 0x47ae147b000a7882 */ /* 0x000fe20000000000 */
[----:B------:R-:W-:Y:S01]  /*0520*/  UMOV UR11, 0x3f847ae1 ;  /* 0x3f847ae1000b7882 */ /* 0x000fe20000000000 */
[----:B------:R-:W-:Y:S01]  /*0530*/  IMAD.MOV.U32 R12, RZ, RZ, 0x652b82fe ;  /* 0x652b82feff0c7424 */ /* 0x000fe200078e00ff */
[----:B------:R-:W-:Y:S01]  /*0540*/  BSSY.RECONVERGENT B3, `(.L_x_6) ;  /* 0x000003a000037945 */ /* 0x000fe20003800200 */
[----:B------:R-:W-:Y:S01]  /*0550*/  IMAD.MOV.U32 R13, RZ, RZ, 0x3ff71547 ;  /* 0x3ff71547ff0d7424 */ /* 0x000fe200078e00ff */
[----:B0-----:R-:W-:Y:S01]  /*0560*/  DMUL R8, R8, -UR10 ;  /* 0x8000000a08087c28 */ /* 0x001fe20008000000 */
[----:B------:R-:W-:Y:S01]  /*0570*/  UMOV UR10, 0xfefa39ef ;  /* 0xfefa39ef000a7882 */ /* 0x000fe20000000000 */
[----:B------:R-:W-:-:S06]  /*0580*/  UMOV UR11, 0x3fe62e42 ;  /* 0x3fe62e42000b7882 */ /* 0x000fcc0000000000 */
[----:B------:R-:W-:Y:S02]  /*0590*/  DFMA R12, R8, R12, 6.75539944105574400000e+15 ;  /* 0x43380000080c742b */ /* 0x000fe4000000000c */
[----:B------:R-:W-:-:S06]  /*05a0*/  FSETP.GEU.AND P1, PT, |R9|, 4.1917929649353027344, PT ;  /* 0x4086232b0900780b */ /* 0x000fcc0003f2e200 */
[----:B------:R-:W-:-:S08]  /*05b0*/  DADD R14, R12, -6.75539944105574400000e+15 ;  /* 0xc33800000c0e7429 */ /* 0x000fd00000000000 */
[----:B------:R-:W-:Y:S01]  /*05c0*/  DFMA R16, R14, -UR10, R8 ;  /* 0x8000000a0e107c2b */ /* 0x000fe20008000008 */
[----:B------:R-:W-:Y:S01]  /*05d0*/  UMOV UR10, 0x3b39803f ;  /* 0x3b39803f000a7882 */ /* 0x000fe20000000000 */
[----:B------:R-:W-:-:S06]  /*05e0*/  UMOV UR11, 0x3c7abc9e ;  /* 0x3c7abc9e000b7882 */ /* 0x000fcc0000000000 */
[----:B------:R-:W-:Y:S01]  /*05f0*/  DFMA R14, R14, -UR10, R16 ;  /* 0x8000000a0e0e7c2b */ /* 0x000fe20008000010 */
[----:B------:R-:W-:Y:S01]  /*0600*/  UMOV UR10, 0x69ce2bdf ;  /* 0x69ce2bdf000a7882 */ /* 0x000fe20000000000 */
[----:B------:R-:W-:Y:S01]  /*0610*/  MOV R16, 0xfca213ea ;  /* 0xfca213ea00107802 */ /* 0x000fe20000000f00 */
[----:B------:R-:W-:Y:S01]  /*0620*/  IMAD.MOV.U32 R17, RZ, RZ, 0x3e928af3 ;  /* 0x3e928af3ff117424 */ /* 0x000fe200078e00ff */
[----:B------:R-:W-:-:S05]  /*0630*/  UMOV UR11, 0x3e5ade15 ;  /* 0x3e5ade15000b7882 */ /* 0x000fca0000000000 */
[----:B------:R-:W-:Y:S01]  /*0640*/  DFMA R16, R14, UR10, R16 ;  /* 0x0000000a0e107c2b */ /* 0x000fe20008000010 */
[----:B------:R-:W-:Y:S01]  /*0650*/  UMOV UR10, 0x62401315 ;  /* 0x62401315000a7882 */ /* 0x000fe20000000000 */
[----:B------:R-:W-:-:S06]  /*0660*/  UMOV UR11, 0x3ec71dee ;  /* 0x3ec71dee000b7882 */ /* 0x000fcc0000000000 */
[----:B------:R-:W-:Y:S01]  /*0670*/  DFMA R16, R14, R16, UR10 ;  /* 0x0000000a0e107e2b */ /* 0x000fe20008000010 */
        /* <DEDUP_REMOVED lines=20> */
[----:B------:R-:W-:-:S08]  /*07c0*/  DFMA R16, R14, R16, UR10 ;  /* 0x0000000a0e107e2b */ /* 0x000fd00008000010 */
[----:B------:R-:W-:-:S08]  /*07d0*/  DFMA R16, R14, R16, 1 ;  /* 0x3ff000000e10742b */ /* 0x000fd00000000010 */
[----:B------:R-:W-:-:S10]  /*07e0*/  DFMA R16, R14, R16, 1 ;  /* 0x3ff000000e10742b */ /* 0x000fd40000000010 */
[----:B------:R-:W-:Y:S01]  /*07f0*/  IMAD R15, R12, 0x100000, R17 ;  /* 0x001000000c0f7824 */ /* 0x000fe200078e0211 */
[----:B------:R-:W-:Y:S01]  /*0800*/  MOV R14, R16 ;  /* 0x00000010000e7202 */ /* 0x000fe20000000f00 */
[----:B------:R-:W-:Y:S06]  /*0810*/  @!P1 BRA `(.L_x_7) ;  /* 0x0000000000309947 */ /* 0x000fec0003800000 */
[----:B------:R-:W-:Y:S01]  /*0820*/  FSETP.GEU.AND P2, PT, |R9|, 4.2275390625, PT ;  /* 0x408748000900780b */ /* 0x000fe20003f4e200 */
[C---:B------:R-:W-:Y:S02]  /*0830*/  DADD R14, R8.reuse, +INF ;  /* 0x7ff00000080e7429 */ /* 0x040fe40000000000 */
[----:B------:R-:W-:-:S08]  /*0840*/  DSETP.GEU.AND P1, PT, R8, RZ, PT ;  /* 0x000000ff0800722a */ /* 0x000fd00003f2e000 */
[----:B------:R-:W-:Y:S02]  /*0850*/  FSEL R14, R14, RZ, P1 ;  /* 0x000000ff0e0e7208 */ /* 0x000fe40000800000 */
[----:B------:R-:W-:Y:S02]  /*0860*/  @!P2 LEA.HI R11, R12, R12, RZ, 0x1 ;  /* 0x0000000c0c0ba211 */ /* 0x000fe400078f08ff */
[----:B------:R-:W-:Y:S02]  /*0870*/  FSEL R15, R15, RZ, P1 ;  /* 0x000000ff0f0f7208 */ /* 0x000fe40000800000 */
[----:B------:R-:W-:-:S05]  /*0880*/  @!P2 SHF.R.S32.HI R11, RZ, 0x1, R11 ;  /* 0x00000001ff0ba819 */ /* 0x000fca000001140b */
[----:B------:R-:W-:Y:S02]  /*0890*/  @!P2 IMAD.IADD R8, R12, 0x1, -R11 ;  /* 0x000000010c08a824 */ /* 0x000fe400078e0a0b */
[----:B------:R-:W-:-:S03]  /*08a0*/  @!P2 IMAD R17, R11, 0x100000, R17 ;  /* 0x001000000b11a824 */ /* 0x000fc600078e0211 */
[----:B------:R-:W-:Y:S02]  /*08b0*/  @!P2 LEA R9, R8, 0x3ff00000, 0x14 ;  /* 0x3ff000000809a811 */ /* 0x000fe400078ea0ff */
[----:B------:R-:W-:-:S06]  /*08c0*/  @!P2 MOV R8, RZ ;  /* 0x000000ff0008a202 */ /* 0x000fcc0000000f00 */
[----:B------:R-:W-:-:S11]  /*08d0*/  @!P2 DMUL R14, R16, R8 ;  /* 0x00000008100ea228 */ /* 0x000fd60000000000 */
.L_x_7:
[----:B------:R-:W-:Y:S05]  /*08e0*/  BSYNC.RECONVERGENT B3 ;  /* 0x0000000000037941 */ /* 0x000fea0003800200 */
.L_x_6:
[----:B------:R0:W1:Y:S02]  /*08f0*/  F2F.F32.F64 R15, R14 ;  /* 0x0000000e000f7310 */ /* 0x0000640000301000 */
.L_x_5:
[----:B------:R-:W-:Y:S05]  /*0900*/  BSYNC.RECONVERGENT B2 ;  /* 0x0000000000027941 */ /* 0x000fea0003800200 */
.L_x_4:
[----:B------:R-:W2:Y:S01]  /*0910*/  LDC.64 R12, c[0x0][0x380] ;  /* 0x0000e000ff0c7b82 */ /* 0x000ea20000000a00 */
[----:B------:R-:W3:Y:S01]  /*0920*/  LDCU UR4, c[0x0][0x388] ;  /* 0x00007100ff0477ac */ /* 0x000ee20008000800 */
[----:B------:R-:W-:Y:S02]  /*0930*/  IMAD.MOV.U32 R8, RZ, RZ, R6 ;  /* 0x000000ffff087224 */ /* 0x000fe400078e0006 */
[----:B---3--:R-:W-:-:S04]  /*0940*/  IMAD R9, R2, UR4, R5 ;  /* 0x0000000402097c24 */ /* 0x008fc8000f8e0205 */
[----:B--2---:R-:W-:-:S05]  /*0950*/  IMAD.WIDE R12, R9, 0x4, R12 ;  /* 0x00000004090c7825 */ /* 0x004fca00078e020c */
[----:B-1----:R1:W-:Y:S02]  /*0960*/  STG.E desc[UR6][R12.64], R15 ;  /* 0x0000000f0c007986 */ /* 0x0023e4000c101906 */
.L_x_3:
[----:B------:R-:W-:Y:S05]  /*0970*/  BSYNC.RECONVERGENT B1 ;  /* 0x0000000000017941 */ /* 0x000fea0003800200 */
.L_x_2:
[----:B------:R-:W2:Y:S01]  /*0980*/  LDC R22, c[0x0][0x388] ;  /* 0x0000e200ff167b82 */ /* 0x000ea20000000800 */
[----:B------:R-:W-:-:S07]  /*0990*/  ISETP.NE.AND P1, PT, R3, R0, PT ;  /* 0x000000000300720c */ /* 0x000fce0003f25270 */
[----:B------:R-:W3:Y:S08]  /*09a0*/  LDC R9, c[0x0][0x398] ;  /* 0x0000e600ff097b82 */ /* 0x000ef00000000800 */
[----:B------:R-:W4:Y:S08]  /*09b0*/  LDC R11, c[0x0][0x394] ;  /* 0x0000e500ff0b7b82 */ /* 0x000f300000000800 */
[----:B-1----:R-:W1:Y:S01]  /*09c0*/  LDC.64 R12, c[0x0][0x380] ;  /* 0x0000e000ff0c7b82 */ /* 0x002e620000000a00 */
[----:B------:R-:W-:Y:S05]  /*09d0*/  @!P1 BRA `(.L_x_1) ;  /* 0x0000000800849947 */ /* 0x000fea0003800000 */
.L_x_16:
[----:B------:R-:W-:Y:S01]  /*09e0*/  VIADD R23, R8, 0xffffffff ;  /* 0xffffffff08177836 */ /* 0x000fe20000000000 */
[----:B------:R-:W-:Y:S01]  /*09f0*/  BSSY.RECONVERGENT B1, `(.L_x_8) ;  /* 0x0000049000017945 */ /* 0x000fe20003800200 */
[----:B-1----:R-:W-:-:S03]  /*0a00*/  MOV R21, RZ ;  /* 0x000000ff00157202 */ /* 0x002fc60000000f00 */
[----:B0----5:R-:W-:-:S05]  /*0a10*/  I2FP.F32.S32 R14, R23 ;  /* 0x00000017000e7245 */ /* 0x021fca0000201400 */
[----:B----4-:R-:W-:-:S04]  /*0a20*/  FFMA R14, R14, R11, RZ ;  /* 0x0000000b0e0e7223 */ /* 0x010fc800000000ff */
[----:B---3--:R-:W-:-:S04]  /*0a30*/  FFMA R14, R9, -0.5, R14 ;  /* 0xbf000000090e7823 */ /* 0x008fc8000000000e */
[----:B------:R-:W-:-:S04]  /*0a40*/  FADD R15, R14, -50 ;  /* 0xc24800000e0f7421 */ /* 0x000fc80000000000 */
[----:B------:R-:W-:-:S05]  /*0a50*/  FFMA R24, R15, R15, R10 ;  /* 0x0000000f0f187223 */ /* 0x000fca000000000a */
[----:B------:R-:W-:-:S13]  /*0a60*/  FSETP.GEU.AND P1, PT, R24, 400, PT ;  /* 0x43c800001800780b */ /* 0x000fda0003f2e000 */
[----:B------:R-:W-:Y:S05]  /*0a70*/  @P1 BRA `(.L_x_9) ;  /* 0x0000000400001947 */ /* 0x000fea0003800000 */
[----:B------:R-:W0:Y:S01]  /*0a80*/  F2F.F64.F32 R14, R24 ;  /* 0x00000018000e7310 */ /* 0x000e220000201800 */
[----:B------:R-:W-:Y:S01]  /*0a90*/  UMOV UR10, 0x47ae147b ;  /* 0x47ae147b000a7882 */ /* 0x000fe20000000000 */
[----:B------:R-:W-:Y:S01]  /*0aa0*/  UMOV UR11, 0x3f847ae1 ;  /* 0x3f847ae1000b7882 */ /* 0x000fe20000000000 */
[----:B------:R-:W-:Y:S01]  /*0ab0*/  IMAD.MOV.U32 R16, RZ, RZ, 0x652b82fe ;  /* 0x652b82feff107424 */ /* 0x000fe200078e00ff */
[----:B------:R-:W-:Y:S01]  /*0ac0*/  MOV R17, 0x3ff71547 ;  /* 0x3ff7154700117802 */ /* 0x000fe20000000f00 */
[----:B------:R-:W-:Y:S01]  /*0ad0*/  BSSY.RECONVERGENT B2, `(.L_x_10) ;  /* 0x0000039000027945 */ /* 0x000fe20003800200 */
        /* <DEDUP_REMOVED lines=11> */
[----:B------:R-:W-:Y:S01]  /*0b90*/  IMAD.MOV.U32 R20, RZ, RZ, -0x35dec16 ;  /* 0xfca213eaff147424 */ /* 0x000fe200078e00ff */
[----:B------:R-:W-:Y:S01]  /*0ba0*/  MOV R21, 0x3e928af3 ;  /* 0x3e928af300157802 */ /* 0x000fe20000000f00 */
        /* <DEDUP_REMOVED lines=37> */
[----:B------:R-:W-:-:S04]  /*0e00*/  @!P2 SHF.R.S32.HI R17, RZ, 0x1, R17 ;  /* 0x00000001ff11a819 */ /* 0x000fc80000011411 */
[----:B------:R-:W-:Y:S01]  /*0e10*/  @!P2 LEA R19, R17, R19, 0x14 ;  /* 0x000000131113a211 */ /* 0x000fe200078ea0ff */
[----:B------:R-:W-:-:S05]  /*0e20*/  @!P2 IMAD.IADD R14, R16, 0x1, -R17 ;  /* 0x00000001100ea824 */ /* 0x000fca00078e0a11 */
[----:B------:R-:W-:Y:S01]  /*0e30*/  @!P2 LEA R15, R14, 0x3ff00000, 0x14 ;  /* 0x3ff000000e0fa811 */ /* 0x000fe200078ea0ff */
[----:B------:R-:W-:-:S06]  /*0e40*/  @!P2 IMAD.MOV.U32 R14, RZ, RZ, RZ ;  /* 0x000000ffff0ea224 */ /* 0x000fcc00078e00ff */
[----:B------:R-:W-:-:S11]  /*0e50*/  @!P2 DMUL R20, R18, R14 ;  /* 0x0000000e1214a228 */ /* 0x000fd60000000000 */
.L_x_11:
[----:B------:R-:W-:Y:S05]  /*0e60*/  BSYNC.RECONVERGENT B2 ;  /* 0x0000000000027941 */ /* 0x000fea0003800200 */
.L_x_10:
[----:B------:R0:W3:Y:S02]  /*0e70*/  F2F.F32.F64 R21, R20 ;  /* 0x0000001400157310 */ /* 0x0000e40000301000 */
.L_x_9:
[----:B------:R-:W-:Y:S05]  /*0e80*/  BSYNC.RECONVERGENT B1 ;  /* 0x0000000000017941 */ /* 0x000fea0003800200 */
.L_x_8:
[----:B------:R-:W-:Y:S01]  /*0e90*/  IADD3 R14, PT, PT, R23, UR8, RZ ;  /* 0x00000008170e7c10 */ /* 0x000fe2000fffe0ff */
[----:B--2---:R-:W-:Y:S01]  /*0ea0*/  IMAD R15, R8, R22, R5 ;  /* 0x00000016080f7224 */ /* 0x004fe200078e0205 */
[----:B------:R-:W-:Y:S02]  /*0eb0*/  BSSY.RECONVERGENT B1, `(.L_x_12) ;  /* 0x000004c000017945 */ /* 0x000fe40003800200 */
[----:B------:R-:W-:-:S05]  /*0ec0*/  I2FP.F32.S32 R14, R14 ;  /* 0x0000000e000e7245 */ /* 0x000fca0000201400 */
[----:B------:R-:W-:Y:S01]  /*0ed0*/  FFMA R16, R14, R11, RZ ;  /* 0x0000000b0e107223 */ /* 0x000fe200000000ff */
[----:B-1----:R-:W-:-:S04]  /*0ee0*/  IMAD.WIDE R14, R15, 0x4, R12 ;  /* 0x000000040f0e7825 */ /* 0x002fc800078e020c */
[----:B------:R-:W-:Y:S01]  /*0ef0*/  FFMA R16, R9, -0.5, R16 ;  /* 0xbf00000009107823 */ /* 0x000fe20000000010 */
[----:B---3--:R1:W-:Y:S03]  /*0f00*/  STG.E desc[UR6][R14.64], R21 ;  /* 0x000000150e007986 */ /* 0x0083e6000c101906 */
[----:B------:R-:W-:-:S04]  /*0f10*/  FADD R17, R16, -50 ;  /* 0xc248000010117421 */ /* 0x000fc80000000000 */
[----:B------:R-:W-:Y:S01]  /*0f20*/  FFMA R23, R17, R17, R10 ;  /* 0x0000001111177223 */ /* 0x000fe2000000000a */
[----:B------:R-:W-:-:S04]  /*0f30*/  IMAD.MOV.U32 R17, RZ, RZ, RZ ;  /* 0x000000ffff117224 */ /* 0x000fc800078e00ff */
[----:B------:R-:W-:-:S13]  /*0f40*/  FSETP.GEU.AND P1, PT, R23, 400, PT ;  /* 0x43c800001700780b */ /* 0x000fda0003f2e000 */
[----:B-1----:R-:W-:Y:S05]  /*0f50*/  @P1 BRA `(.L_x_13) ;  /* 0x0000000400041947 */ /* 0x002fea0003800000 */
[----:B------:R-:W1:Y:S01]  /*0f60*/  F2F.F64.F32 R18, R23 ;  /* 0x0000001700127310 */ /* 0x000e620000201800 */
[----:B------:R-:W-:Y:S01]  /*0f70*/  UMOV UR10, 0x47ae147b ;  /* 0x47ae147b000a7882 */ /* 0x000fe20000000000 */
[----:B------:R-:W-:Y:S01]  /*0f80*/  UMOV UR11, 0x3f847ae1 ;  /* 0x3f847ae1000b7882 */ /* 0x000fe20000000000 */
[----:B------:R-:W-:Y:S01]  /*0f90*/  MOV R16, 0x652b82fe ;  /* 0x652b82fe00107802 */ /* 0x000fe20000000f00 */
[----:B------:R-:W-:Y:S01]  /*0fa0*/  IMAD.MOV.U32 R17, RZ, RZ, 0x3ff71547 ;  /* 0x3ff71547ff117424 */ /* 0x000fe200078e00ff */
[----:B------:R-:W-:Y:S01]  /*0fb0*/  BSSY.RECONVERGENT B2, `(.L_x_14) ;  /* 0x000003a000027945 */ /* 0x000fe20003800200 */
[----:B-1----:R-:W-:Y:S01]  /*0fc0*/  DMUL R18, R18, -UR10 ;  /* 0x8000000a12127c28 */ /* 0x002fe20008000000 */
[----:B------:R-:W-:Y:S01]  /*0fd0*/  UMOV UR10, 0xfefa39ef ;  /* 0xfefa39ef000a7882 */ /* 0x000fe20000000000 */
[----:B------:R-:W-:-:S06]  /*0fe0*/  UMOV UR11, 0x3fe62e42 ;  /* 0x3fe62e42000b7882 */ /* 0x000fcc0000000000 */
[----:B------:R-:W-:Y:S02]  /*0ff0*/  DFMA R16, R18, R16, 6.75539944105574400000e+15 ;  /* 0x433800001210742b */ /* 0x000fe40000000010 */
[----:B------:R-:W-:-:S06]  /*1000*/  FSETP.GEU.AND P1, PT, |R19|, 4.1917929649353027344, PT ;  /* 0x4086232b1300780b */ /* 0x000fcc0003f2e200 */
[----:B------:R-:W-:-:S08]  /*1010*/  DADD R14, R16, -6.75539944105574400000e+15 ;  /* 0xc3380000100e7429 */ /* 0x000fd00000000000 */
[----:B0-----:R-:W-:Y:S01]  /*1020*/  DFMA R20, R14, -UR10, R18 ;  /* 0x8000000a0e147c2b */ /* 0x001fe20008000012 */
        /* <DEDUP_REMOVED lines=34> */
[----:B------:R-:W-:Y:S01]  /*1250*/  LEA R21, R16, R15, 0x14 ;  /* 0x0000000f10157211 */ /* 0x000fe200078ea0ff */
[----:B------:R-:W-:Y:S01]  /*1260*/  IMAD.MOV.U32 R20, RZ, RZ, R14 ;  /* 0x000000ffff147224 */ /* 0x000fe200078e000e */
        /* <DEDUP_REMOVED lines=8> */
[----:B------:R-:W-:Y:S01]  /*12f0*/  @!P2 IADD3 R16, PT, PT, R16, -R17, RZ ;  /* 0x800000111010a210 */ /* 0x000fe20007ffe0ff */
[----:B------:R-:W-:-:S03]  /*1300*/  @!P2 IMAD R17, R17, 0x100000, R15 ;  /* 0x001000001111a824 */ /* 0x000fc600078e020f */
[----:B------:R-:W-:Y:S02]  /*1310*/  @!P2 LEA R15, R16, 0x3ff00000, 0x14 ;  /* 0x3ff00000100fa811 */ /* 0x000fe400078ea0ff */
[----:B------:R-:W-:Y:S01]  /*1320*/  @!P2 MOV R16, R14 ;  /* 0x0000000e0010a202 */ /* 0x000fe20000000f00 */
[----:B------:R-:W-:-:S06]  /*1330*/  @!P2 IMAD.MOV.U32 R14, RZ, RZ, RZ ;  /* 0x000000ffff0ea224 */ /* 0x000fcc00078e00ff */
[----:B------:R-:W-:-:S11]  /*1340*/  @!P2 DMUL R20, R16, R14 ;  /* 0x0000000e1014a228 */ /* 0x000fd60000000000 */
.L_x_15:
[----:B------:R-:W-:Y:S05]  /*1350*/  BSYNC.RECONVERGENT B2 ;  /* 0x0000000000027941 */ /* 0x000fea0003800200 */
.L_x_14:
[----:B------:R1:W2:Y:S02]  /*1360*/  F2F.F32.F64 R17, R20 ;  /* 0x0000001400117310 */ /* 0x0002a40000301000 */
.L_x_13:
[----:B------:R-:W-:Y:S05]  /*1370*/  BSYNC.RECONVERGENT B1 ;  /* 0x0000000000017941 */ /* 0x000fea0003800200 */
.L_x_12:
[----:B------:R-:W-:-:S05]  /*1380*/  IADD3 R8, PT, PT, R8, UR8, RZ ;  /* 0x0000000808087c10 */ /* 0x000fca000fffe0ff */
[C---:B------:R-:W-:Y:S02]  /*1390*/  IMAD R15, R8.reuse, R22, R5 ;  /* 0x00000016080f7224 */ /* 0x040fe400078e0205 */
[----:B------:R-:W-:Y:S02]  /*13a0*/  VIADD R8, R8, UR8 ;  /* 0x0000000808087c36 */ /* 0x000fe40008000000 */
[----:B------:R-:W-:-:S03]  /*13b0*/  IMAD.WIDE R14, R15, 0x4, R12 ;  /* 0x000000040f0e7825 */ /* 0x000fc600078e020c */
[----:B------:R-:W-:Y:S02]  /*13c0*/  ISETP.GE.AND P1, PT, R8, UR5, PT ;  /* 0x0000000508007c0c */ /* 0x000fe4000bf26270 */
[----:B--2---:R5:W-:Y:S11]  /*13d0*/  STG.E desc[UR6][R14.64], R17 ;  /* 0x000000110e007986 */ /* 0x004bf6000c101906 */
[----:B------:R-:W-:Y:S05]  /*13e0*/  @!P1 BRA `(.L_x_16) ;  /* 0xfffffff4007c9947 */ /* 0x000fea000383ffff */
.L_x_1:
[----:B------:R-:W-:Y:S05]  /*13f0*/  BSYNC.RECONVERGENT B0 ;  /* 0x0000000000007941 */ /* 0x000fea0003800200 */
.L_x_0:
[----:B------:R-:W0:Y:S01]  /*1400*/  LDCU UR4, c[0x0][0x388] ;  /* 0x00007100ff0477ac */ /* 0x000e220008000800 */
[----:B------:R-:W-:-:S04]  /*1410*/  IADD3 R5, PT, PT, R4, R5, RZ ;  /* 0x0000000504057210 */ /* 0x000fc80007ffe0ff */
[----:B0-----:R-:W-:-:S13]  /*1420*/  ISETP.GE.AND P1, PT, R5, UR4, PT ;  /* 0x0000000405007c0c */ /* 0x001fda000bf26270 */
[----:B------:R-:W-:Y:S05]  /*1430*/  @!P1 BRA `(.L_x_17) ;  /* 0xffffffec00e09947 */ /* 0x000fea000383ffff */
[----:B------:R-:W-:Y:S05]  /*1440*/  EXIT ;  /* 0x000000000000794d */ /* 0x000fea0003800000 */
.L_x_18:
[----:B------:R-:W-:-:S00]  /*1450*/  BRA `(.L_x_18) ;  /* 0xfffffffc00fc7947 */ /* 0x000fc0000383ffff */
[----:B------:R-:W-:-:S00]  /*1460*/  NOP ;  /* 0x0000000000007918 */ /* 0x000fc00000000000 */
        /* <DEDUP_REMOVED lines=9> */
.L_x_45:


//--------------------- .text._Z9initArrayPfiiff  --------------------------
	.section	.text._Z9initArrayPfiiff,"ax",@progbits
	.align	128
        .global         _Z9initArrayPfiiff
        .type           _Z9initArrayPfiiff,@function
        .size           _Z9initArrayPfiiff,(.L_x_46 - _Z9initArrayPfiiff)
        .other          _Z9initArrayPfiiff,@"STO_CUDA_ENTRY STV_DEFAULT"
_Z9initArrayPfiiff:
.text._Z9initArrayPfiiff:
        /* <DEDUP_REMOVED lines=44> */
[----:B------:R-:W-:-:S11]  /*02c0*/  I2FP.F32.U32 R2, R2 ;  /* 0x0000000200027245 */ /* 0x000fd60000201000 */
[----:B------:R-:W-:Y:S01]  /*02d0*/  @P1 VIADD R7, R7, -UR8 ;  /* 0x8000000807071c36 */ /* 0x000fe20008000000 */
[----:B------:R-:W-:-:S04]  /*02e0*/  @P1 IADD3 R3, PT, PT, R3, 0x1, RZ ;  /* 0x0000000103031810 */ /* 0x000fc80007ffe0ff */
[----:B------:R-:W-:Y:S01]  /*02f0*/  ISETP.GE.U32.AND P2, PT, R7, UR8, PT ;  /* 0x0000000807007c0c */ /* 0x000fe2000bf46070 */
[----:B--2---:R-:W-:Y:S01]  /*0300*/  FFMA R7, R2, UR10, RZ ;  /* 0x0000000a02077c23 */ /* 0x004fe200080000ff */
[----:B------:R-:W-:-:S03]  /*0310*/  VIADD R2, R6, UR4 ;  /* 0x0000000406027c36 */ /* 0x000fc60008000000 */
[----:B------:R-:W-:Y:S02]  /*0320*/  FADD R7, R7, -50 ;  /* 0xc248000007077421 */ /* 0x000fe40000000000 */
[----:B------:R-:W-:Y:S02]  /*0330*/  IADD3 R6, PT, PT, R2, UR8, RZ ;  /* 0x0000000802067c10 */ /* 0x000fe4000fffe0ff */
[----:B------:R-:W-:-:S04]  /*0340*/  FMUL R7, R7, R7 ;  /* 0x0000000707077220 */ /* 0x000fc80000400000 */
[----:B------:R-:W-:Y:S01]  /*0350*/  @P2 VIADD R3, R3, 0x1 ;  /* 0x0000000103032836 */ /* 0x000fe20000000000 */
[----:B------:R-:W-:-:S04]  /*0360*/  @!P3 LOP3.LUT R3, RZ, UR8, RZ, 0x33, !PT ;  /* 0x00000008ff03bc12 */ /* 0x000fc8000f8e33ff */
[----:B------:R-:W-:Y:S01]  /*0370*/  IADD3 R8, PT, PT, R3, -0x1, RZ ;  /* 0xffffffff03087810 */ /* 0x000fe20007ffe0ff */
[----:B------:R-:W-:-:S05]  /*0380*/  @!P0 IMAD.MOV R8, RZ, RZ, R3 ;  /* 0x000000ffff088224 */ /* 0x000fca00078e0203 */
[----:B0---4-:R-:W-:-:S13]  /*0390*/  LOP3.LUT P0, RZ, R8, 0x1, RZ, 0xc0, !PT ;  /* 0x0000000108ff7812 */ /* 0x011fda000780c0ff */
.L_x_36:
[----:B0-----:R-:W0:Y:S01]  /*03a0*/  LDCU UR4, c[0x0][0x38c] ;  /* 0x00007180ff0477ac */ /* 0x001e220008000800 */
[----:B------:R-:W-:Y:S01]  /*03b0*/  BSSY.RECONVERGENT B0, `(.L_x_19) ;  /* 0x00000fc000007945 */ /* 0x000fe20003800200 */
[----:B0-----:R-:W-:-:S13]  /*03c0*/  ISETP.GE.AND P1, PT, R2, UR4, PT ;  /* 0x0000000402007c0c */ /* 0x001fda000bf26270 */
[----:B-1234-:R-:W-:Y:S05]  /*03d0*/  @P1 BRA `(.L_x_20) ;  /* 0x0000000c00e41947 */ /* 0x01efea0003800000 */
[----:B------:R-:W0:Y:S01]  /*03e0*/  LDCU UR4, c[0x0][0x390] ;  /* 0x00007200ff0477ac */ /* 0x000e220008000800 */
[----:B------:R-:W-:Y:S01]  /*03f0*/  VIADD R8, R5, 0xffffffff ;  /* 0xffffffff05087836 */ /* 0x000fe20000000000 */
[----:B------:R-:W-:Y:S04]  /*0400*/  BSSY.RECONVERGENT B1, `(.L_x_21) ;  /* 0x0000053000017945 */ /* 0x000fe80003800200 */
[----:B------:R-:W-:-:S05]  /*0410*/  I2FP.F32.S32 R8, R8 ;  /* 0x0000000800087245 */ /* 0x000fca0000201400 */
[----:B0-----:R-:W-:-:S04]  /*0420*/  FFMA R8, R8, UR4, RZ ;  /* 0x0000000408087c23 */ /* 0x001fc800080000ff */
        /* <DEDUP_REMOVED lines=71> */
.L_x_26:
[----:B------:R-:W-:Y:S05]  /*08a0*/  BSYNC.RECONVERGENT B3 ;  /* 0x0000000000037941 */ /* 0x000fea0003800200 */
.L_x_25:
[----:B------:R0:W1:Y:S02]  /*08b0*/  F2F.F32.F64 R15, R14 ;  /* 0x0000000e000f7310 */ /* 0x0000640000301000 */
.L_x_24:
[----:B------:R-:W-:Y:S05]  /*08c0*/  BSYNC.RECONVERGENT B2 ;  /* 0x0000000000027941 */ /* 0x000fea0003800200 */
.L_x_23:
[----:B------:R-:W2:Y:S01]  /*08d0*/  LDC.64 R12, c[0x0][0x380] ;  /* 0x0000e000ff0c7b82 */ /* 0x000ea20000000a00 */
[----:B------:R-:W3:Y:S01]  /*08e0*/  LDCU UR4, c[0x0][0x388] ;  /* 0x00007100ff0477ac */ /* 0x000ee20008000800 */
[----:B------:R-:W-:Y:S02]  /*08f0*/  IMAD.MOV.U32 R8, RZ, RZ, R6 ;  /* 0x000000ffff087224 */ /* 0x000fe400078e0006 */
[----:B---3--:R-:W-:-:S04]  /*0900*/  IMAD R9, R2, UR4, R5 ;  /* 0x0000000402097c24 */ /* 0x008fc8000f8e0205 */
[----:B--2---:R-:W-:-:S05]  /*0910*/  IMAD.WIDE R12, R9, 0x4, R12 ;  /* 0x00000004090c7825 */ /* 0x004fca00078e020c */
[----:B-1----:R1:W-:Y:S02]  /*0920*/  STG.E desc[UR6][R12.64], R15 ;  /* 0x0000000f0c007986 */ /* 0x0023e4000c101906 */
.L_x_22:
[----:B------:R-:W-:Y:S05]  /*0930*/  BSYNC.RECONVERGENT B1 ;  /* 0x0000000000017941 */ /* 0x000fea0003800200 */
.L_x_21:
[----:B------:R-:W2:Y:S01]  /*0940*/  LDC R22, c[0x0][0x388] ;  /* 0x0000e200ff167b82 */ /* 0x000ea20000000800 */
[----:B------:R-:W-:-:S07]  /*0950*/  ISETP.NE.AND P1, PT, R3, R0, PT ;  /* 0x000000000300720c */ /* 0x000fce0003f25270 */
[----:B------:R-:W3:Y:S08]  /*0960*/  LDC R9, c[0x0][0x394] ;  /* 0x0000e500ff097b82 */ /* 0x000ef00000000800 */
[----:B-1----:R-:W1:Y:S01]  /*0970*/  LDC.64 R12, c[0x0][0x380] ;  /* 0x0000e000ff0c7b82 */ /* 0x002e620000000a00 */
[----:B------:R-:W-:Y:S05]  /*0980*/  @!P1 BRA `(.L_x_20) ;  /* 0x0000000800789947 */ /* 0x000fea0003800000 */
.L_x_35:
[----:B----4-:R-:W-:Y:S01]  /*0990*/  VIADD R11, R8, 0xffffffff ;  /* 0xffffffff080b7836 */ /* 0x010fe20000000000 */
[----:B------:R-:W-:Y:S01]  /*09a0*/  BSSY.RECONVERGENT B1, `(.L_x_27) ;  /* 0x0000048000017945 */ /* 0x000fe20003800200 */
[----:B-1----:R-:W-:-:S03]  /*09b0*/  MOV R21, RZ ;  /* 0x000000ff00157202 */ /* 0x002fc60000000f00 */
[----:B0-----:R-:W-:-:S05]  /*09c0*/  I2FP.F32.S32 R14, R11 ;  /* 0x0000000b000e7245 */ /* 0x001fca0000201400 */
[----:B---3--:R-:W-:-:S04]  /*09d0*/  FFMA R14, R14, R9, RZ ;  /* 0x000000090e0e7223 */ /* 0x008fc800000000ff */
        /* <DEDUP_REMOVED lines=66> */
.L_x_30:
[----:B------:R-:W-:Y:S05]  /*0e00*/  BSYNC.RECONVERGENT B2 ;  /* 0x0000000000027941 */ /* 0x000fea0003800200 */
.L_x_29:
[----:B------:R0:W3:Y:S02]  /*0e10*/  F2F.F32.F64 R21, R20 ;  /* 0x0000001400157310 */ /* 0x0000e40000301000 */
.L_x_28:
[----:B------:R-:W-:Y:S05]  /*0e20*/  BSYNC.RECONVERGENT B1 ;  /* 0x0000000000017941 */ /* 0x000fea0003800200 */
.L_x_27:
[----:B------:R-:W-:Y:S01]  /*0e30*/  VIADD R14, R11, UR8 ;  /* 0x000000080b0e7c36 */ /* 0x000fe20008000000 */
[----:B------:R-:W-:Y:S01]  /*0e40*/  BSSY.RECONVERGENT B1, `(.L_x_31) ;  /* 0x000004b000017945 */ /* 0x000fe20003800200 */
[----:B--2---:R-:W-:-:S03]  /*0e50*/  IMAD R17, R8, R22, R5 ;  /* 0x0000001608117224 */ /* 0x004fc600078e0205 */
[----:B------:R-:W-:Y:S01]  /*0e60*/  I2FP.F32.S32 R14, R14 ;  /* 0x0000000e000e7245 */ /* 0x000fe20000201400 */
[----:B-1----:R-:W-:-:S04]  /*0e70*/  IMAD.WIDE R16, R17, 0x4, R12 ;  /* 0x0000000411107825 */ /* 0x002fc800078e020c */
[----:B------:R-:W-:Y:S01]  /*0e80*/  FFMA R14, R14, R9, RZ ;  /* 0x000000090e0e7223 */ /* 0x000fe200000000ff */
        /* <DEDUP_REMOVED lines=68> */
.L_x_34:
[----:B------:R-:W-:Y:S05]  /*12d0*/  BSYNC.RECONVERGENT B2 ;  /* 0x0000000000027941 */ /* 0x000fea0003800200 */
.L_x_33:
[----:B------:R1:W2:Y:S02]  /*12e0*/  F2F.F32.F64 R11, R20 ;  /* 0x00000014000b7310 */ /* 0x0002a40000301000 */
.L_x_32:
[----:B------:R-:W-:Y:S05]  /*12f0*/  BSYNC.RECONVERGENT B1 ;  /* 0x0000000000017941 */ /* 0x000fea0003800200 */
.L_x_31:
[----:B------:R-:W-:-:S05]  /*1300*/  IADD3 R8, PT, PT, R8, UR8, RZ ;  /* 0x0000000808087c10 */ /* 0x000fca000fffe0ff */
[C---:B------:R-:W-:Y:S02]  /*1310*/  IMAD R15, R8.reuse, R22, R5 ;  /* 0x00000016080f7224 */ /* 0x040fe400078e0205 */
[----:B------:R-:W-:Y:S02]  /*1320*/  VIADD R8, R8, UR8 ;  /* 0x0000000808087c36 */ /* 0x000fe40008000000 */
[----:B------:R-:W-:-:S03]  /*1330*/  IMAD.WIDE R14, R15, 0x4, R12 ;  /* 0x000000040f0e7825 */ /* 0x000fc600078e020c */
[----:B------:R-:W-:Y:S02]  /*1340*/  ISETP.GE.AND P1, PT, R8, UR5, PT ;  /* 0x0000000508007c0c */ /* 0x000fe4000bf26270 */
[----:B--2---:R4:W-:Y:S11]  /*1350*/  STG.E desc[UR6][R14.64], R11 ;  /* 0x0000000b0e007986 */ /* 0x0049f6000c101906 */
[----:B------:R-:W-:Y:S05]  /*1360*/  @!P1 BRA `(.L_x_35) ;  /* 0xfffffff400889947 */ /* 0x000fea000383ffff */
.L_x_20:
[----:B------:R-:W-:Y:S05]  /*1370*/  BSYNC.RECONVERGENT B0 ;  /* 0x0000000000007941 */ /* 0x000fea0003800200 */
.L_x_19:
[----:B------:R-:W5:Y:S01]  /*1380*/  LDCU UR4, c[0x0][0x388] ;  /* 0x00007100ff0477ac */ /* 0x000f620008000800 */
[----:B------:R-:W-:-:S04]  /*1390*/  IADD3 R5, PT, PT, R4, R5, RZ ;  /* 0x0000000504057210 */ /* 0x000fc80007ffe0ff */
[----:B-----5:R-:W-:-:S13]  /*13a0*/  ISETP.GE.AND P1, PT, R5, UR4, PT ;  /* 0x0000000405007c0c */ /* 0x020fda000bf26270 */
[----:B------:R-:W-:Y:S05]  /*13b0*/  @!P1 BRA `(.L_x_36) ;  /* 0xffffffec00f89947 */ /* 0x000fea000383ffff */
[----:B------:R-:W-:Y:S05]  /*13c0*/  EXIT ;  /* 0x000000000000794d */ /* 0x000fea0003800000 */
.L_x_37:
        /* <DEDUP_REMOVED lines=11> */
.L_x_46:


//--------------------- .text._Z9iterationPfS_ffii --------------------------
	.section	.text._Z9iterationPfS_ffii,"ax",@progbits
	.align	128
        .global         _Z9iterationPfS_ffii
        .type           _Z9iterationPfS_ffii,@function
        .size           _Z9iterationPfS_ffii,(.L_x_47 - _Z9iterationPfS_ffii)
        .other          _Z9iterationPfS_ffii,@"STO_CUDA_ENTRY STV_DEFAULT"
_Z9iterationPfS_ffii:
.text._Z9iterationPfS_ffii:
[----:B------:R-:W-:Y:S01]  /*0000*/  LDC R1, c[0x0][0x37c] ;  /* 0x0000df00ff017b82 */ /* 0x000fe20000000800 */
[----:B------:R-:W0:Y:S07]  /*0010*/  S2R R3, SR_TID.X ;  /* 0x0000000000037919 */ /* 0x000e2e0000002100 */
[----:B------:R-:W0:Y:S08]  /*0020*/  S2UR UR4, SR_CTAID.X ;  /* 0x00000000000479c3 */ /* 0x000e300000002500 */
[----:B------:R-:W0:Y:S01]  /*0030*/  LDC R8, c[0x0][0x360] ;  /* 0x0000d800ff087b82 */ /* 0x000e220000000800 */
[----:B------:R-:W1:Y:S07]  /*0040*/  LDCU UR6, c[0x0][0x364] ;  /* 0x00006c80ff0677ac */ /* 0x000e6e0008000800 */
[----:B------:R-:W2:Y:S01]  /*0050*/  LDC R7, c[0x0][0x398] ;  /* 0x0000e600ff077b82 */ /* 0x000ea20000000800 */
[----:B0-----:R-:W-:Y:S01]  /*0060*/  IMAD R0, R8, UR4, R3 ;  /* 0x0000000408007c24 */ /* 0x001fe2000f8e0203 */
[----:B------:R-:W0:Y:S04]  /*0070*/  LDCU UR4, c[0x0][0x374] ;  /* 0x00006e80ff0477ac */ /* 0x000e280008000800 */
[----:B------:R-:W-:-:S04]  /*0080*/  IADD3 R5, PT, PT, R0, 0x1, RZ ;  /* 0x0000000100057810 */ /* 0x000fc80007ffe0ff */
[----:B--2---:R-:W-:-:S13]  /*0090*/  ISETP.GE.AND P0, PT, R5, R7, PT ;  /* 0x000000070500720c */ /* 0x004fda0003f06270 */
[----:B01----:R-:W-:Y:S05]  /*00a0*/  @P0 EXIT ;  /* 0x000000000000094d */ /* 0x003fea0003800000 */
[----:B------:R-:W-:Y:S01]  /*00b0*/  UIMAD UR7, UR6, UR4, URZ ;  /* 0x00000004060772a4 */ /* 0x000fe2000f8e02ff */
[----:B------:R-:W0:Y:S01]  /*00c0*/  S2R R11, SR_TID.Y ;  /* 0x00000000000b7919 */ /* 0x000e220000002200 */
[----:B------:R-:W1:Y:S01]  /*00d0*/  S2UR UR5, SR_CTAID.Y ;  /* 0x00000000000579c3 */ /* 0x000e620000002600 */
[----:B------:R-:W2:Y:S03]  /*00e0*/  LDCU.64 UR10, c[0x0][0x358] ;  /* 0x00006b00ff0a77ac */ /* 0x000ea60008000a00 */
[----:B------:R-:W-:Y:S01]  /*00f0*/  ISETP.NE.U32.AND P3, PT, RZ, UR7, PT ;  /* 0x00000007ff007c0c */ /* 0x000fe2000bf65070 */
[----:B------:R-:W3:Y:S02]  /*0100*/  LDCU.64 UR12, c[0x0][0x390] ;  /* 0x00007200ff0c77ac */ /* 0x000ee40008000a00 */
[----:B------:R-:W4:Y:S01]  /*0110*/  I2F.U32.RP R6, UR7 ;  /* 0x0000000700067d06 */ /* 0x000f220008209000 */
[----:B------:R-:W5:Y:S07]  /*0120*/  LDC R9, c[0x0][0x39c] ;  /* 0x0000e700ff097b82 */ /* 0x000f6e0000000800 */
[----:B----4-:R-:W4:Y:S01]  /*0130*/  MUFU.RCP R6, R6 ;  /* 0x0000000600067308 */ /* 0x010f220000001000 */
[----:B-1----:R-:W-:-:S04]  /*0140*/  UIADD3 UR4, UPT, UPT, UR5, UR4, URZ ;  /* 0x0000000405047290 */ /* 0x002fc8000fffe0ff */
[----:B------:R-:W-:Y:S01]  /*0150*/  UIMAD UR4, UR6, UR4, URZ ;  /* 0x00000004060472a4 */ /* 0x000fe2000f8e02ff */
[----:B0-----:R-:W-:-:S03]  /*0160*/  IADD3 R0, PT, PT, R11, 0x1, RZ ;  /* 0x000000010b007810 */ /* 0x001fc60007ffe0ff */
[----:B------:R-:W-:Y:S02]  /*0170*/  ULOP3.LUT UR8, URZ, UR4, URZ, 0x33, !UPT ;  /* 0x00000004ff087292 */ /* 0x000fe4000f8e33ff */
[----:B-----5:R-:W-:Y:S01]  /*0180*/  VIADDMNMX R2, R0, UR4, R9, !PT ;  /* 0x0000000400027c46 */ /* 0x020fe2000f800109 */
[----:B------:R-:W-:Y:S01]  /*0190*/  UIMAD UR4, UR5, UR6, URZ ;  /* 0x00000006050472a4 */ /* 0x000fe2000f8e02ff */
[----:B------:R-:W-:Y:S02]  /*01a0*/  IADD3 R9, PT, PT, RZ, -UR7, RZ ;  /* 0x80000007ff097c10 */ /* 0x000fe4000fffe0ff */
[----:B----4-:R-:W-:Y:S02]  /*01b0*/  IADD3 R3, PT, PT, R6, 0xffffffe, RZ ;  /* 0x0ffffffe06037810 */ /* 0x010fe40007ffe0ff */
[----:B------:R-:W-:Y:S01]  /*01c0*/  IADD3 R4, PT, PT, -R11, UR8, R2 ;  /* 0x000000080b047c10 */ /* 0x000fe2000fffe102 */
[----:B------:R-:W-:Y:S02]  /*01d0*/  HFMA2 R2, -RZ, RZ, 0, 0 ;  /* 0x00000000ff027431 */ /* 0x000fe400000001ff */
[----:B------:R-:W0:Y:S01]  /*01e0*/  LDCU UR8, c[0x0][0x370] ;  /* 0x00006e00ff0877ac */ /* 0x000e220008000800 */
[----:B------:R-:W-:Y:S01]  /*01f0*/  IADD3 R0, PT, PT, R0, UR4, RZ ;  /* 0x0000000400007c10 */ /* 0x000fe2000fffe0ff */
[----:B------:R-:W1:Y:S01]  /*0200*/  F2I.FTZ.U32.TRUNC.NTZ R3, R3 ;  /* 0x0000000300037305 */ /* 0x000e62000021f000 */
[----:B------:R-:W-:-:S02]  /*0210*/  ISETP.NE.AND P0, PT, R4, RZ, PT ;  /* 0x000000ff0400720c */ /* 0x000fc40003f05270 */
[----:B------:R-:W-:-:S11]  /*0220*/  IADD3 R6, PT, PT, R4, -0x1, RZ ;  /* 0xffffffff04067810 */ /* 0x000fd60007ffe0ff */
[----:B------:R-:W-:Y:S01]  /*0230*/  @!P0 IADD3 R6, PT, PT, R4, RZ, RZ ;  /* 0x000000ff04068210 */ /* 0x000fe20007ffe0ff */
[----:B-1----:R-:W-:-:S04]  /*0240*/  IMAD R9, R9, R3, RZ ;  /* 0x0000000309097224 */ /* 0x002fc800078e02ff */
[----:B------:R-:W-:Y:S01]  /*0250*/  IMAD.HI.U32 R9, R3, R9, R2 ;  /* 0x0000000903097227 */ /* 0x000fe200078e0002 */
[----:B------:R-:W-:-:S05]  /*0260*/  IADD3 R2, PT, PT, R0, UR7, RZ ;  /* 0x0000000700027c10 */ /* 0x000fca000fffe0ff */
[----:B------:R-:W-:-:S04]  /*0270*/  IMAD.HI.U32 R4, R9, R6, RZ ;  /* 0x0000000609047227 */ /* 0x000fc800078e00ff */
[----:B------:R-:W-:Y:S01]  /*0280*/  IMAD R10, R2, R7, -R7 ;  /* 0x00000007020a7224 */ /* 0x000fe200078e0a07 */
[----:B------:R-:W-:-:S05]  /*0290*/  IADD3 R3, PT, PT, -R4, RZ, RZ ;  /* 0x000000ff04037210 */ /* 0x000fca0007ffe1ff */
[----:B------:R-:W-:Y:S01]  /*02a0*/  IMAD R6, R3, UR7, R6 ;  /* 0x0000000703067c24 */ /* 0x000fe2000f8e0206 */
[----:B------:R-:W-:-:S04]  /*02b0*/  SEL R3, RZ, 0x1, !P0 ;  /* 0x00000001ff037807 */ /* 0x000fc80004000000 */
[----:B------:R-:W-:-:S13]  /*02c0*/  ISETP.GE.U32.AND P1, PT, R6, UR7, PT ;  /* 0x0000000706007c0c */ /* 0x000fda000bf26070 */
[----:B------:R-:W-:Y:S02]  /*02d0*/  @P1 IADD3 R6, PT, PT, R6, -UR7, RZ ;  /* 0x8000000706061c10 */ /* 0x000fe4000fffe0ff */
[----:B------:R-:W-:Y:S02]  /*02e0*/  @P1 IADD3 R4, PT, PT, R4, 0x1, RZ ;  /* 0x0000000104041810 */ /* 0x000fe40007ffe0ff */
[----:B------:R-:W-:Y:S01]  /*02f0*/  ISETP.GE.U32.AND P2, PT, R6, UR7, PT ;  /* 0x0000000706007c0c */ /* 0x000fe2000bf46070 */
[----:B0-----:R-:W-:Y:S01]  /*0300*/  IMAD R6, R8, UR8, RZ ;  /* 0x0000000808067c24 */ /* 0x001fe2000f8e02ff */
[----:B------:R-:W-:-:S11]  /*0310*/  IADD3 R8, PT, PT, R11, UR4, RZ ;  /* 0x000000040b087c10 */ /* 0x000fd6000fffe0ff */
[----:B------:R-:W-:Y:S02]  /*0320*/  @P2 IADD3 R4, PT, PT, R4, 0x1, RZ ;  /* 0x0000000104042810 */ /* 0x000fe40007ffe0ff */
[----:B------:R-:W-:-:S04]  /*0330*/  @!P3 LOP3.LUT R4, RZ, UR7, RZ, 0x33, !PT ;  /* 0x00000007ff04bc12 */ /* 0x000fc8000f8e33ff */
[----:B------:R-:W-:Y:S02]  /*0340*/  IADD3 R3, PT, PT, R3, R4, RZ ;  /* 0x0000000403037210 */ /* 0x000fe40007ffe0ff */
[----:B------:R-:W-:Y:S02]  /*0350*/  IADD3 R4, PT, PT, R2, UR7, RZ ;  /* 0x0000000702047c10 */ /* 0x000fe4000fffe0ff */
[----:B------:R-:W-:-:S03]  /*0360*/  LOP3.LUT R9, R3, 0x3, RZ, 0xc0, !PT ;  /* 0x0000000303097812 */ /* 0x000fc600078ec0ff */
[C---:B------:R-:W-:Y:S01]  /*0370*/  IMAD R12, R4.reuse, R7, -R7 ;  /* 0x00000007040c7224 */ /* 0x040fe200078e0a07 */
[----:B--23--:R-:W-:-:S07]  /*0380*/  IADD3 R7, PT, PT, R4, UR7, RZ ;  /* 0x0000000704077c10 */ /* 0x00cfce000fffe0ff */
.L_x_43:
[----:B0-----:R-:W0:Y:S01]  /*0390*/  LDC R11, c[0x0][0x39c] ;  /* 0x0000e700ff0b7b82 */ /* 0x001e220000000800 */
[----:B------:R-:W-:Y:S01]  /*03a0*/  BSSY.RECONVERGENT B0, `(.L_x_38) ;  /* 0x000007d000007945 */ /* 0x000fe20003800200 */
[----:B0-----:R-:W-:-:S13]  /*03b0*/  ISETP.GE.AND P0, PT, R0, R11, PT ;  /* 0x0000000b0000720c */ /* 0x001fda0003f06270 */
[----:B-123--:R-:W-:Y:S05]  /*03c0*/  @P0 BRA `(.L_x_39) ;  /* 0x0000000400e80947 */ /* 0x00efea0003800000 */
[----:B------:R-:W-:Y:S01]  /*03d0*/  ISETP.NE.AND P0, PT, R9, 0x3, PT ;  /* 0x000000030900780c */ /* 0x000fe20003f05270 */
[----:B------:R-:W-:Y:S01]  /*03e0*/  BSSY.RECONVERGENT B1, `(.L_x_40) ;  /* 0x0000035000017945 */ /* 0x000fe20003800200 */
[----:B------:R-:W-:-:S11]  /*03f0*/  MOV R28, R0 ;  /* 0x00000000001c7202 */ /* 0x000fd60000000f00 */
[----:B------:R-:W-:Y:S05]  /*0400*/  @!P0 BRA `(.L_x_41) ;  /* 0x0000000000c88947 */ /* 0x000fea0003800000 */
[----:B------:R-:W0:Y:S08]  /*0410*/  LDC R13, c[0x0][0x398] ;  /* 0x0000e600ff0d7b82 */ /* 0x000e300000000800 */
[----:B------:R-:W1:Y:S08]  /*0420*/  LDC.64 R18, c[0x0][0x388] ;  /* 0x0000e200ff127b82 */ /* 0x000e700000000a00 */
[----:B------:R-:W2:Y:S01]  /*0430*/  LDC.64 R14, c[0x0][0x390] ;  /* 0x0000e400ff0e7b82 */ /* 0x000ea20000000a00 */
[----:B0-----:R-:W-:-:S07]  /*0440*/  IMAD R21, R0, R13, R5 ;  /* 0x0000000d00157224 */ /* 0x001fce00078e0205 */
[----:B------:R-:W0:Y:S01]  /*0450*/  LDC.64 R16, c[0x0][0x380] ;  /* 0x0000e000ff107b82 */ /* 0x000e220000000a00 */
[----:B------:R-:W-:Y:S02]  /*0460*/  IMAD R23, R8, R13, R5 ;  /* 0x0000000d08177224 */ /* 0x000fe400078e0205 */
[----:B-1----:R-:W-:-:S04]  /*0470*/  IMAD.WIDE R24, R21, 0x4, R18 ;  /* 0x0000000415187825 */ /* 0x002fc800078e0212 */
[----:B------:R-:W-:Y:S01]  /*0480*/  IMAD.WIDE R22, R23, 0x4, R18 ;  /* 0x0000000417167825 */ /* 0x000fe200078e0212 */
[----:B------:R-:W3:Y:S04]  /*0490*/  LDG.E R27, desc[UR10][R24.64] ;  /* 0x0000000a181b7981 */ /* 0x000ee8000c1e1900 */
[----:B------:R-:W3:Y:S04]  /*04a0*/  LDG.E R20, desc[UR10][R24.64+-0x4] ;  /* 0xfffffc0a18147981 */ /* 0x000ee8000c1e1900 */
[----:B------:R-:W4:Y:S01]  /*04b0*/  LDG.E R22, desc[UR10][R22.64] ;  /* 0x0000000a16167981 */ /* 0x000f22000c1e1900 */
[----:B------:R-:W-:-:S02]  /*04c0*/  ISETP.NE.AND P0, PT, R9, RZ, PT ;  /* 0x000000ff0900720c */ /* 0x000fc40003f05270 */
[----:B------:R-:W-:Y:S01]  /*04d0*/  MOV R28, R2 ;  /* 0x00000002001c7202 */ /* 0x000fe20000000f00 */
[C---:B---3--:R-:W-:Y:S01]  /*04e0*/  FADD R20, R27.reuse, -R20 ;  /* 0x800000141b147221 */ /* 0x048fe20000000000 */
[----:B----4-:R-:W-:-:S03]  /*04f0*/  FADD R29, R27, -R22 ;  /* 0x800000161b1d7221 */ /* 0x010fc60000000000 */
[----:B--2---:R-:W-:Y:S01]  /*0500*/  FFMA R26, -R20, R14, R27 ;  /* 0x0000000e141a7223 */ /* 0x004fe2000000011b */
[----:B0-----:R-:W-:-:S04]  /*0510*/  IMAD.WIDE R20, R21, 0x4, R16 ;  /* 0x0000000415147825 */ /* 0x001fc800078e0210 */
[----:B------:R-:W-:-:S05]  /*0520*/  FFMA R29, -R29, R15, R26 ;  /* 0x0000000f1d1d7223 */ /* 0x000fca000000011a */
[----:B------:R0:W-:Y:S01]  /*0530*/  STG.E desc[UR10][R20.64], R29 ;  /* 0x0000001d14007986 */ /* 0x0001e2000c10190a */
[----:B------:R-:W-:Y:S05]  /*0540*/  @!P0 BRA `(.L_x_41) ;  /* 0x0000000000788947 */ /* 0x000fea0003800000 */
[----:B------:R-:W-:Y:S01]  /*0550*/  IMAD R25, R2, R13, R5 ;  /* 0x0000000d02197224 */ /* 0x000fe200078e0205 */
[----:B0-----:R-:W-:-:S03]  /*0560*/  IADD3 R21, PT, PT, R10, R5, RZ ;  /* 0x000000050a157210 */ /* 0x001fc60007ffe0ff */
[----:B------:R-:W-:-:S04]  /*0570*/  IMAD.WIDE R22, R25, 0x4, R18 ;  /* 0x0000000419167825 */ /* 0x000fc800078e0212 */
[----:B------:R-:W-:Y:S01]  /*0580*/  IMAD.WIDE R20, R21, 0x4, R18 ;  /* 0x0000000415147825 */ /* 0x000fe200078e0212 */
[----:B------:R-:W2:Y:S04]  /*0590*/  LDG.E R27, desc[UR10][R22.64] ;  /* 0x0000000a161b7981 */ /* 0x000ea8000c1e1900 */
[----:B------:R-:W2:Y:S04]  /*05a0*/  LDG.E R24, desc[UR10][R22.64+-0x4] ;  /* 0xfffffc0a16187981 */ /* 0x000ea8000c1e1900 */
[----:B------:R-:W3:Y:S01]  /*05b0*/  LDG.E R20, desc[UR10][R20.64] ;  /* 0x0000000a14147981 */ /* 0x000ee2000c1e1900 */
[----:B------:R-:W-:-:S02]  /*05c0*/  ISETP.NE.AND P0, PT, R9, 0x1, PT ;  /* 0x000000010900780c */ /* 0x000fc40003f05270 */
[----:B------:R-:W-:Y:S01]  /*05d0*/  MOV R28, R4 ;  /* 0x00000004001c7202 */ /* 0x000fe20000000f00 */
[C---:B--2---:R-:W-:Y:S01]  /*05e0*/  FADD R24, R27.reuse, -R24 ;  /* 0x800000181b187221 */ /* 0x044fe20000000000 */
[----:B---3--:R-:W-:-:S03]  /*05f0*/  FADD R29, R27, -R20 ;  /* 0x800000141b1d7221 */ /* 0x008fc60000000000 */
[----:B------:R-:W-:Y:S01]  /*0600*/  FFMA R26, -R24, R14, R27 ;  /* 0x0000000e181a7223 */ /* 0x000fe2000000011b */
[----:B------:R-:W-:-:S04]  /*0610*/  IMAD.WIDE R24, R25, 0x4, R16 ;  /* 0x0000000419187825 */ /* 0x000fc800078e0210 */
[----:B------:R-:W-:-:S05]  /*0620*/  FFMA R29, -R29, R15, R26 ;  /* 0x0000000f1d1d7223 */ /* 0x000fca000000011a */
[----:B------:R1:W-:Y:S01]  /*0630*/  STG.E desc[UR10][R24.64], R29 ;  /* 0x0000001d18007986 */ /* 0x0003e2000c10190a */
[----:B------:R-:W-:Y:S05]  /*0640*/  @!P0 BRA `(.L_x_41) ;  /* 0x0000000000388947 */ /* 0x000fea0003800000 */
[----:B------:R-:W-:Y:S01]  /*0650*/  IMAD R13, R4, R13, R5 ;  /* 0x0000000d040d7224 */ /* 0x000fe200078e0205 */
[----:B------:R-:W-:-:S03]  /*0660*/  IADD3 R23, PT, PT, R12, R5, RZ ;  /* 0x000000050c177210 */ /* 0x000fc60007ffe0ff */
[----:B------:R-:W-:-:S04]  /*0670*/  IMAD.WIDE R20, R13, 0x4, R18 ;  /* 0x000000040d147825 */ /* 0x000fc800078e0212 */
[----:B------:R-:W-:Y:S01]  /*0680*/  IMAD.WIDE R18, R23, 0x4, R18 ;  /* 0x0000000417127825 */ /* 0x000fe200078e0212 */
[----:B------:R-:W2:Y:S04]  /*0690*/  LDG.E R22, desc[UR10][R20.64+-0x4] ;  /* 0xfffffc0a14167981 */ /* 0x000ea8000c1e1900 */
[----:B------:R-:W2:Y:S04]  /*06a0*/  LDG.E R23, desc[UR10][R20.64] ;  /* 0x0000000a14177981 */ /* 0x000ea8000c1e1900 */
[----:B------:R-:W1:Y:S01]  /*06b0*/  LDG.E R18, desc[UR10][R18.64] ;  /* 0x0000000a12127981 */ /* 0x000e62000c1e1900 */
[----:B------:R-:W-:Y:S01]  /*06c0*/  IMAD.WIDE R16, R13, 0x4, R16 ;  /* 0x000000040d107825 */ /* 0x000fe200078e0210 */
[----:B------:R-:W-:-:S03]  /*06d0*/  MOV R28, R7 ;  /* 0x00000007001c7202 */ /* 0x000fc60000000f00 */
[C---:B--2---:R-:W-:Y:S01]  /*06e0*/  FADD R22, R23.reuse, -R22 ;  /* 0x8000001617167221 */ /* 0x044fe20000000000 */
[----:B-1----:R-:W-:-:S03]  /*06f0*/  FADD R25, R23, -R18 ;  /* 0x8000001217197221 */ /* 0x002fc60000000000 */
[----:B------:R-:W-:-:S04]  /*0700*/  FFMA R22, -R22, R14, R23 ;  /* 0x0000000e16167223 */ /* 0x000fc80000000117 */
[----:B------:R-:W-:-:S05]  /*0710*/  FFMA R25, -R25, R15, R22 ;  /* 0x0000000f19197223 */ /* 0x000fca0000000116 */
[----:B------:R2:W-:Y:S02]  /*0720*/  STG.E desc[UR10][R16.64], R25 ;  /* 0x0000001910007986 */ /* 0x0005e4000c10190a */
.L_x_41:
[----:B------:R-:W-:Y:S05]  /*0730*/  BSYNC.RECONVERGENT B1 ;  /* 0x0000000000017941 */ /* 0x000fea0003800200 */
.L_x_40:
[----:B-1----:R-:W1:Y:S01]  /*0740*/  LDC R24, c[0x0][0x398] ;  /* 0x0000e600ff187b82 */ /* 0x002e620000000800 */
[----:B------:R-:W-:-:S07]  /*0750*/  ISETP.GE.U32.AND P0, PT, R3, 0x3, PT ;  /* 0x000000030300780c */ /* 0x000fce0003f06070 */
[----:B--2---:R-:W2:Y:S08]  /*0760*/  LDC.64 R16, c[0x0][0x380] ;  /* 0x0000e000ff107b82 */ /* 0x004eb00000000a00 */
[----:B------:R-:W3:Y:S01]  /*0770*/  LDC.64 R14, c[0x0][0x388] ;  /* 0x0000e200ff0e7b82 */ /* 0x000ee20000000a00 */
[----:B------:R-:W-:Y:S05]  /*0780*/  @!P0 BRA `(.L_x_39) ;  /* 0x0000000000f88947 */ /* 0x000fea0003800000 */
.L_x_42:
[CC--:B-1----:R-:W-:Y:S02]  /*0790*/  IMAD R18, R28.reuse, R24.reuse, -R24 ;  /* 0x000000181c127224 */ /* 0x0c2fe400078e0a18 */
[----:B0-----:R-:W-:-:S03]  /*07a0*/  IMAD R21, R28, R24, R5 ;  /* 0x000000181c157224 */ /* 0x001fc600078e0205 */
[----:B------:R-:W-:Y:S01]  /*07b0*/  IADD3 R23, PT, PT, R18, R5, RZ ;  /* 0x0000000512177210 */ /* 0x000fe20007ffe0ff */
[----:B---3--:R-:W-:-:S04]  /*07c0*/  IMAD.WIDE R18, R21, 0x4, R14 ;  /* 0x0000000415127825 */ /* 0x008fc800078e020e */
[----:B------:R-:W-:Y:S01]  /*07d0*/  IMAD.WIDE R22, R23, 0x4, R14 ;  /* 0x0000000417167825 */ /* 0x000fe200078e020e */
[----:B------:R-:W3:Y:S04]  /*07e0*/  LDG.E R20, desc[UR10][R18.64] ;  /* 0x0000000a12147981 */ /* 0x000ee8000c1e1900 */
[----:B------:R-:W3:Y:S04]  /*07f0*/  LDG.E R25, desc[UR10][R18.64+-0x4] ;  /* 0xfffffc0a12197981 */ /* 0x000ee8000c1e1900 */
[----:B------:R-:W4:Y:S01]  /*0800*/  LDG.E R23, desc[UR10][R22.64] ;  /* 0x0000000a16177981 */ /* 0x000f22000c1e1900 */
[----:B------:R-:W-:-:S05]  /*0810*/  IADD3 R13, PT, PT, R28, UR7, RZ ;  /* 0x000000071c0d7c10 */ /* 0x000fca000fffe0ff */
[----:B------:R-:W-:Y:S02]  /*0820*/  IMAD R26, R13, R24, -R24 ;  /* 0x000000180d1a7224 */ /* 0x000fe400078e0a18 */
[C---:B---3--:R-:W-:Y:S01]  /*0830*/  FADD R25, R20.reuse, -R25 ;  /* 0x8000001914197221 */ /* 0x048fe20000000000 */
[----:B----4-:R-:W-:-:S03]  /*0840*/  FADD R27, R20, -R23 ;  /* 0x80000017141b7221 */ /* 0x010fc60000000000 */
[----:B------:R-:W-:Y:S01]  /*0850*/  FFMA R20, -R25, UR12, R20 ;  /* 0x0000000c19147c23 */ /* 0x000fe20008000114 */
[----:B------:R-:W-:-:S03]  /*0860*/  IMAD R25, R13, R24, R5 ;  /* 0x000000180d197224 */ /* 0x000fc600078e0205 */
[----:B------:R-:W-:Y:S01]  /*0870*/  FFMA R29, -R27, UR13, R20 ;  /* 0x0000000d1b1d7c23 */ /* 0x000fe20008000114 */
[----:B------:R-:W-:Y:S01]  /*0880*/  IADD3 R27, PT, PT, R26, R5, RZ ;  /* 0x000000051a1b7210 */ /* 0x000fe20007ffe0ff */
[----:B--2---:R-:W-:-:S04]  /*0890*/  IMAD.WIDE R20, R21, 0x4, R16 ;  /* 0x0000000415147825 */ /* 0x004fc800078e0210 */
[--C-:B------:R-:W-:Y:S01]  /*08a0*/  IMAD.WIDE R18, R25, 0x4, R14.reuse ;  /* 0x0000000419127825 */ /* 0x100fe200078e020e */
[----:B------:R0:W-:Y:S03]  /*08b0*/  STG.E desc[UR10][R20.64], R29 ;  /* 0x0000001d14007986 */ /* 0x0001e6000c10190a */
[----:B------:R-:W-:Y:S01]  /*08c0*/  IMAD.WIDE R22, R27, 0x4, R14 ;  /* 0x000000041b167825 */ /* 0x000fe200078e020e */
[----:B------:R-:W2:Y:S04]  /*08d0*/  LDG.E R26, desc[UR10][R18.64] ;  /* 0x0000000a121a7981 */ /* 0x000ea8000c1e1900 */
[----:B------:R-:W2:Y:S04]  /*08e0*/  LDG.E R27, desc[UR10][R18.64+-0x4] ;  /* 0xfffffc0a121b7981 */ /* 0x000ea8000c1e1900 */
[----:B------:R1:W3:Y:S01]  /*08f0*/  LDG.E R23, desc[UR10][R22.64] ;  /* 0x0000000a16177981 */ /* 0x0002e2000c1e1900 */
[----:B------:R-:W-:Y:S01]  /*0900*/  IADD3 R13, PT, PT, R13, UR7, RZ ;  /* 0x000000070d0d7c10 */ /* 0x000fe2000fffe0ff */
[----:B0-----:R-:W-:-:S04]  /*0910*/  IMAD.WIDE R20, R25, 0x4, R16 ;  /* 0x0000000419147825 */ /* 0x001fc800078e0210 */
[----:B-1----:R-:W-:-:S05]  /*0920*/  IMAD R22, R13, R24, -R24 ;  /* 0x000000180d167224 */ /* 0x002fca00078e0a18 */
[----:B------:R-:W-:Y:S01]  /*0930*/  IADD3 R25, PT, PT, R22, R5, RZ ;  /* 0x0000000516197210 */ /* 0x000fe20007ffe0ff */
[C---:B--2---:R-:W-:Y:S01]  /*0940*/  FADD R27, R26.reuse, -R27 ;  /* 0x8000001b1a1b7221 */ /* 0x044fe20000000000 */
[----:B---3--:R-:W-:-:S03]  /*0950*/  FADD R28, R26, -R23 ;  /* 0x800000171a1c7221 */ /* 0x008fc60000000000 */
[----:B------:R-:W-:Y:S01]  /*0960*/  FFMA R26, -R27, UR12, R26 ;  /* 0x0000000c1b1a7c23 */ /* 0x000fe2000800011a */
[----:B------:R-:W-:Y:S02]  /*0970*/  IMAD R27, R13, R24, R5 ;  /* 0x000000180d1b7224 */ /* 0x000fe400078e0205 */
[----:B------:R-:W-:-:S04]  /*0980*/  IMAD.WIDE R22, R25, 0x4, R14 ;  /* 0x0000000419167825 */ /* 0x000fc800078e020e */
[----:B------:R-:W-:Y:S01]  /*0990*/  FFMA R29, -R28, UR13, R26 ;  /* 0x0000000d1c1d7c23 */ /* 0x000fe2000800011a */
[----:B------:R-:W-:-:S04]  /*09a0*/  IMAD.WIDE R18, R27, 0x4, R14 ;  /* 0x000000041b127825 */ /* 0x000fc800078e020e */
[----:B------:R0:W-:Y:S04]  /*09b0*/  STG.E desc[UR10][R20.64], R29 ;  /* 0x0000001d14007986 */ /* 0x0001e8000c10190a */
[----:B------:R-:W2:Y:S04]  /*09c0*/  LDG.E R25, desc[UR10][R18.64] ;  /* 0x0000000a12197981 */ /* 0x000ea8000c1e1900 */
[----:B------:R-:W2:Y:S04]  /*09d0*/  LDG.E R26, desc[UR10][R18.64+-0x4] ;  /* 0xfffffc0a121a7981 */ /* 0x000ea8000c1e1900 */
[----:B------:R-:W3:Y:S01]  /*09e0*/  LDG.E R22, desc[UR10][R22.64] ;  /* 0x0000000a16167981 */ /* 0x000ee2000c1e1900 */
[----:B------:R-:W-:Y:S01]  /*09f0*/  IADD3 R13, PT, PT, R13, UR7, RZ ;  /* 0x000000070d0d7c10 */ /* 0x000fe2000fffe0ff */
[----:B0-----:R-:W-:-:S04]  /*0a00*/  IMAD.WIDE R20, R27, 0x4, R16 ;  /* 0x000000041b147825 */ /* 0x001fc800078e0210 */
[C---:B--2---:R-:W-:Y:S01]  /*0a10*/  FADD R26, R25.reuse, -R26 ;  /* 0x8000001a191a7221 */ /* 0x044fe20000000000 */
[----:B---3--:R-:W-:Y:S01]  /*0a20*/  FADD R28, R25, -R22 ;  /* 0x80000016191c7221 */ /* 0x008fe20000000000 */
[CC--:B------:R-:W-:Y:S02]  /*0a30*/  IMAD R22, R13.reuse, R24.reuse, -R24 ;  /* 0x000000180d167224 */ /* 0x0c0fe400078e0a18 */
[----:B------:R-:W-:Y:S01]  /*0a40*/  FFMA R26, -R26, UR12, R25 ;  /* 0x0000000c1a1a7c23 */ /* 0x000fe20008000119 */
[----:B------:R-:W-:Y:S02]  /*0a50*/  IMAD R25, R13, R24, R5 ;  /* 0x000000180d197224 */ /* 0x000fe400078e0205 */
[----:B------:R-:W-:Y:S01]  /*0a60*/  IADD3 R27, PT, PT, R22, R5, RZ ;  /* 0x00000005161b7210 */ /* 0x000fe20007ffe0ff */
[----:B------:R-:W-:Y:S01]  /*0a70*/  FFMA R29, -R28, UR13, R26 ;  /* 0x0000000d1c1d7c23 */ /* 0x000fe2000800011a */
[----:B------:R-:W-:-:S04]  /*0a80*/  IMAD.WIDE R18, R25, 0x4, R14 ;  /* 0x0000000419127825 */ /* 0x000fc800078e020e */
[----:B------:R-:W-:Y:S01]  /*0a90*/  IMAD.WIDE R22, R27, 0x4, R14 ;  /* 0x000000041b167825 */ /* 0x000fe200078e020e */
[----:B------:R4:W-:Y:S04]  /*0aa0*/  STG.E desc[UR10][R20.64], R29 ;  /* 0x0000001d14007986 */ /* 0x0009e8000c10190a */
[----:B------:R-:W2:Y:S04]  /*0ab0*/  LDG.E R26, desc[UR10][R18.64] ;  /* 0x0000000a121a7981 */ /* 0x000ea8000c1e1900 */
[----:B------:R-:W2:Y:S04]  /*0ac0*/  LDG.E R27, desc[UR10][R18.64+-0x4] ;  /* 0xfffffc0a121b7981 */ /* 0x000ea8000c1e1900 */
[----:B------:R-:W3:Y:S01]  /*0ad0*/  LDG.E R23, desc[UR10][R22.64] ;  /* 0x0000000a16177981 */ /* 0x000ee2000c1e1900 */
[C---:B--2---:R-:W-:Y:S01]  /*0ae0*/  FADD R27, R26.reuse, -R27 ;  /* 0x8000001b1a1b7221 */ /* 0x044fe20000000000 */
[----:B---3--:R-:W-:-:S03]  /*0af0*/  FADD R23, R26, -R23 ;  /* 0x800000171a177221 */ /* 0x008fc60000000000 */
[----:B------:R-:W-:Y:S01]  /*0b00*/  FFMA R28, -R27, UR12, R26 ;  /* 0x0000000c1b1c7c23 */ /* 0x000fe2000800011a */
[----:B------:R-:W-:-:S04]  /*0b10*/  IMAD.WIDE R26, R25, 0x4, R16 ;  /* 0x00000004191a7825 */ /* 0x000fc800078e0210 */
[----:B------:R-:W-:Y:S01]  /*0b20*/  FFMA R25, -R23, UR13, R28 ;  /* 0x0000000d17197c23 */ /* 0x000fe2000800011c */
[----:B------:R-:W-:-:S04]  /*0b30*/  IADD3 R28, PT, PT, R13, UR7, RZ ;  /* 0x000000070d1c7c10 */ /* 0x000fc8000fffe0ff */
[----:B------:R4:W-:Y:S01]  /*0b40*/  STG.E desc[UR10][R26.64], R25 ;  /* 0x000000191a007986 */ /* 0x0009e2000c10190a */
[----:B------:R-:W-:-:S13]  /*0b50*/  ISETP.GE.AND P0, PT, R28, R11, PT ;  /* 0x0000000b1c00720c */ /* 0x000fda0003f06270 */
[----:B----4-:R-:W-:Y:S05]  /*0b60*/  @!P0 BRA `(.L_x_42) ;  /* 0xfffffffc00088947 */ /* 0x010fea000383ffff */
.L_x_39:
[----:B------:R-:W-:Y:S05]  /*0b70*/  BSYNC.RECONVERGENT B0 ;  /* 0x0000000000007941 */ /* 0x000fea0003800200 */
.L_x_38:
[----:B------:R-:W4:Y:S01]  /*0b80*/  LDCU UR4, c[0x0][0x398] ;  /* 0x00007300ff0477ac */ /* 0x000f220008000800 */
[----:B------:R-:W-:-:S04]  /*0b90*/  IADD3 R5, PT, PT, R6, R5, RZ ;  /* 0x0000000506057210 */ /* 0x000fc80007ffe0ff */
[----:B----4-:R-:W-:-:S13]  /*0ba0*/  ISETP.GE.AND P0, PT, R5, UR4, PT ;  /* 0x0000000405007c0c */ /* 0x010fda000bf06270 */
[----:B------:R-:W-:Y:S05]  /*0bb0*/  @!P0 BRA `(.L_x_43) ;  /* 0xfffffff400f48947 */ /* 0x000fea000383ffff */
[----:B------:R-:W-:Y:S05]  /*0bc0*/  EXIT ;  /* 0x000000000000794d */ /* 0x000fea0003800000 */
.L_x_44:
        /* <DEDUP_REMOVED lines=11> */
.L_x_47:


//--------------------- .nv.shared.reserved.0     --------------------------
	.section	.nv.shared.reserved.0,"aw",@nobits
	.weak		__nv_reservedSMEM_offset_0_alias
	.size		__nv_reservedSMEM_offset_0_alias, 0, 64
	.other		__nv_reservedSMEM_offset_0_alias,@"STO_CUDA_RESERVED_SHARED STV_DEFAULT"
__nv_reservedSMEM_offset_0_alias:
	.zero		0
	.zero		64


//--------------------- .nv.constant0._Z13exactSolutionPfiifff --------------------------
	.section	.nv.constant0._Z13exactSolutionPfiifff,"a",@progbits
	.sectionflags	@""
	.align	4
.nv.constant0._Z13exactSolutionPfiifff:
	.zero		924


//--------------------- .nv.constant0._Z9initArrayPfiiff --------------------------
	.section	.nv.constant0._Z9initArrayPfiiff,"a",@progbits
	.sectionflags	@""
	.align	4
.nv.constant0._Z9initArrayPfiiff:
	.zero		920


//--------------------- .nv.constant0._Z9iterationPfS_ffii --------------------------
	.section	.nv.constant0._Z9iterationPfS_ffii,"a",@progbits
	.sectionflags	@""
	.align	4
.nv.constant0._Z9iterationPfS_ffii:
	.zero		928


//--------------------- SYMBOLS --------------------------

	.type		.nv.reservedSmem.offset0,@object
	.size		.nv.reservedSmem.offset0,0x4
